// auto-generated by cutlass_sweep.gemm — config: {"arch": "sm_100", "cluster_m": 4, "cluster_n": 1, "dtype": "fp32", "dtype_b": "fp32", "layout": "nt", "stages": 0, "tile_k": 128, "tile_m": 64, "tile_n": 64}
#include "cutlass/cutlass.h"
#include "cutlass/gemm/collective/collective_builder.hpp"
#include "cutlass/gemm/device/gemm_universal_adapter.h"
#include "cutlass/gemm/kernel/gemm_universal.hpp"
#include "cutlass/epilogue/collective/collective_builder.hpp"

using ElemA = float;
using ElemB = float;
using ElemCD = float;
using Acc  = float;
using TileShape    = cute::Shape<cute::_64, cute::_64, cute::_128>;
using ClusterShape = cute::Shape<cute::_4, cute::_1, cute::_1>;

using CollectiveEpilogue = typename cutlass::epilogue::collective::CollectiveBuilder<
    cutlass::arch::Sm100, cutlass::arch::OpClassTensorOp,
    TileShape, ClusterShape,
    cutlass::epilogue::collective::EpilogueTileAuto,
    Acc, Acc,
    ElemCD, cutlass::layout::RowMajor, 128 / cutlass::sizeof_bits<ElemCD>::value,
    ElemCD, cutlass::layout::RowMajor, 128 / cutlass::sizeof_bits<ElemCD>::value,
    cutlass::epilogue::collective::EpilogueScheduleAuto
  >::CollectiveOp;

using CollectiveMainloop = typename cutlass::gemm::collective::CollectiveBuilder<
    cutlass::arch::Sm100, cutlass::arch::OpClassTensorOp,
    ElemA, cutlass::layout::RowMajor, 128 / cutlass::sizeof_bits<ElemA>::value,
    ElemB, cutlass::layout::ColumnMajor, 128 / cutlass::sizeof_bits<ElemB>::value,
    Acc,
    TileShape, ClusterShape,
    cutlass::gemm::collective::StageCountAutoCarveout<static_cast<int>(sizeof(typename CollectiveEpilogue::SharedStorage))>,
    cutlass::gemm::collective::KernelScheduleAuto
  >::CollectiveOp;

using GemmKernel = cutlass::gemm::kernel::GemmUniversal<
    cute::Shape<int,int,int,int>,
    CollectiveMainloop,
    CollectiveEpilogue
>;
using Gemm = cutlass::gemm::device::GemmUniversalAdapter<GemmKernel>;

// Force the device kernel symbol into the cubin without needing a host main.
auto* _anchor = &cutlass::device_kernel<GemmKernel>;


// ===== COMPILED SASS (sm_100a) =====

	.target	sm_100a

	.elftype	@"ET_EXEC"


//--------------------- .note.nv.tkinfo           --------------------------
	.section	.note.nv.tkinfo,"",@"SHT_NOTE"
	.sectionflags	@"SHF_NOTE_NV_TKINFO"
	.tkinfo
        /*0018*/ 	.word	0x00000002
        /*0030*/ 	.string	""
        /*0030*/ 	.string	"ptxas"
        /*0030*/ 	.string	"Cuda compilation tools, release 13.0, V13.0.88"
        /*0030*/ 	.string	"Build cuda_13.0.r13.0/compiler.36424714_0"
        /*0030*/ 	.string	"-arch sm_100a -m 64 "



//--------------------- .note.nv.cuinfo           --------------------------
	.section	.note.nv.cuinfo,"",@"SHT_NOTE"
	.sectionflags	@"SHF_NOTE_NV_CUINFO"
        /*0018*/ 	.short	0x0002
        /*001a*/ 	.short	0x0064
        /*001c*/ 	.short	0x0082
	.zero		2


//--------------------- .nv.info                  --------------------------
	.section	.nv.info,"",@"SHT_CUDA_INFO"
	.align	4


	//----- nvinfo : EIATTR_REGCOUNT
	.align		4
        /*0000*/ 	.byte	0x04, 0x2f
        /*0002*/ 	.short	(.L_19 - .L_18)
	.align		4
.L_18:
        /*0004*/ 	.word	index@(_ZN7cutlass13device_kernelINS_4gemm6kernel13GemmUniversalIN4cute5tupleIJiiiiEEENS1_10collective13CollectiveMmaINS1_35MainloopSm100TmaUmmaWarpSpecializedILi3ELi2ELi4ENS5_IJNS4_1CILi4EEENSA_ILi1EEESC_EEEEENS5_IJNSA_ILi64EEESF_NSA_ILi128EEEEEEfNS5_IJlSC_lEEEfSI_NS4_8TiledMMAINS4_8MMA_AtomIJNS4_17SM100_MMA_TF32_SSINS_10tfloat32_tESM_fLi64ELi64ELNS4_4UMMA5MajorE0ELSO_0ELNSN_7ScaleInE0ELSP_0EEEEEENS4_6LayoutINS5_IJSC_SC_SC_EEENS5_IJNSA_ILi0EEESU_SU_EEEEENS5_IJNS4_10UnderscoreESX_SX_EEEEENS4_13SM90_TMA_LOADENS4_14ComposedLayoutINS4_7SwizzleILi3ELi4ELi3EEENS4_18smem_ptr_flag_bitsILi32EEENSS_INS5_IJNSA_ILi8EEENSA_ILi32EEEEEENS5_IJS17_SC_EEEEEEEvNS4_8identityENS4_23SM90_TMA_LOAD_MULTICASTES1B_vS1C_EENS_8epilogue10collective18CollectiveEpilogueINS1F_23Sm100TmaWarpSpecializedILi3ELi2ELi16ELb1ELb0EEEJSH_NS5_IJNSS_ISF_SC_EENSS_IS17_SC_EEEEEfSI_fSI_NS1F_6fusion15FusionCallbacksIS1J_NS1N_17LinearCombinationIffffLNS_15FloatRoundStyleE2EEESH_S1M_JEEENS4_5SM1004TMEM4LOAD26SM100_TMEM_LOAD_16dp128b8xES10_S1B_NS4_17SM75_U32x4_LDSM_NENS4_14SM90_TMA_STOREES1B_NS4_17SM90_U32x4_STSM_NENS4_39AutoVectorizingCopyWithAssumedAlignmentILi128EEEEEEvvEEEEvNT_6ParamsE)
        /*0008*/ 	.word	0x0000004f


	//----- nvinfo : EIATTR_FRAME_SIZE
	.align		4
.L_19:
        /*000c*/ 	.byte	0x04, 0x11
        /*000e*/ 	.short	(.L_21 - .L_20)
	.align		4
.L_20:
        /*0010*/ 	.word	index@($__internal_2_$__cuda_sm10x_tcgen05_guardrail_trap_unallocated_columns_being_dealloced)
        /*0014*/ 	.word	0x00000000


	//----- nvinfo : EIATTR_FRAME_SIZE
	.align		4
.L_21:
        /*0018*/ 	.byte	0x04, 0x11
        /*001a*/ 	.short	(.L_23 - .L_22)
	.align		4
.L_22:
        /*001c*/ 	.word	index@($__internal_1_$__cuda_sm10x_tcgen05_guardrail_trap_phase_invalid_during_alloc)
        /*0020*/ 	.word	0x00000000


	//----- nvinfo : EIATTR_FRAME_SIZE
	.align		4
.L_23:
        /*0024*/ 	.byte	0x04, 0x11
        /*0026*/ 	.short	(.L_25 - .L_24)
	.align		4
.L_24:
        /*0028*/ 	.word	index@($__internal_0_$__cuda_sm10x_tcgen05_guardrail_trap_col_being_dealloced_not_returned_by_alloc)
        /*002c*/ 	.word	0x00000000


	//----- nvinfo : EIATTR_FRAME_SIZE
	.align		4
.L_25:
        /*0030*/ 	.byte	0x04, 0x11
        /*0032*/ 	.short	(.L_27 - .L_26)
	.align		4
.L_26:
        /*0034*/ 	.word	index@(_ZN7cutlass13device_kernelINS_4gemm6kernel13GemmUniversalIN4cute5tupleIJiiiiEEENS1_10collective13CollectiveMmaINS1_35MainloopSm100TmaUmmaWarpSpecializedILi3ELi2ELi4ENS5_IJNS4_1CILi4EEENSA_ILi1EEESC_EEEEENS5_IJNSA_ILi64EEESF_NSA_ILi128EEEEEEfNS5_IJlSC_lEEEfSI_NS4_8TiledMMAINS4_8MMA_AtomIJNS4_17SM100_MMA_TF32_SSINS_10tfloat32_tESM_fLi64ELi64ELNS4_4UMMA5MajorE0ELSO_0ELNSN_7ScaleInE0ELSP_0EEEEEENS4_6LayoutINS5_IJSC_SC_SC_EEENS5_IJNSA_ILi0EEESU_SU_EEEEENS5_IJNS4_10UnderscoreESX_SX_EEEEENS4_13SM90_TMA_LOADENS4_14ComposedLayoutINS4_7SwizzleILi3ELi4ELi3EEENS4_18smem_ptr_flag_bitsILi32EEENSS_INS5_IJNSA_ILi8EEENSA_ILi32EEEEEENS5_IJS17_SC_EEEEEEEvNS4_8identityENS4_23SM90_TMA_LOAD_MULTICASTES1B_vS1C_EENS_8epilogue10collective18CollectiveEpilogueINS1F_23Sm100TmaWarpSpecializedILi3ELi2ELi16ELb1ELb0EEEJSH_NS5_IJNSS_ISF_SC_EENSS_IS17_SC_EEEEEfSI_fSI_NS1F_6fusion15FusionCallbacksIS1J_NS1N_17LinearCombinationIffffLNS_15FloatRoundStyleE2EEESH_S1M_JEEENS4_5SM1004TMEM4LOAD26SM100_TMEM_LOAD_16dp128b8xES10_S1B_NS4_17SM75_U32x4_LDSM_NENS4_14SM90_TMA_STOREES1B_NS4_17SM90_U32x4_STSM_NENS4_39AutoVectorizingCopyWithAssumedAlignmentILi128EEEEEEvvEEEEvNT_6ParamsE)
        /*0038*/ 	.word	0x00000000


	//----- nvinfo : EIATTR_MIN_STACK_SIZE
	.align		4
.L_27:
        /*003c*/ 	.byte	0x04, 0x12
        /*003e*/ 	.short	(.L_29 - .L_28)
	.align		4
.L_28:
        /*0040*/ 	.word	index@(_ZN7cutlass13device_kernelINS_4gemm6kernel13GemmUniversalIN4cute5tupleIJiiiiEEENS1_10collective13CollectiveMmaINS1_35MainloopSm100TmaUmmaWarpSpecializedILi3ELi2ELi4ENS5_IJNS4_1CILi4EEENSA_ILi1EEESC_EEEEENS5_IJNSA_ILi64EEESF_NSA_ILi128EEEEEEfNS5_IJlSC_lEEEfSI_NS4_8TiledMMAINS4_8MMA_AtomIJNS4_17SM100_MMA_TF32_SSINS_10tfloat32_tESM_fLi64ELi64ELNS4_4UMMA5MajorE0ELSO_0ELNSN_7ScaleInE0ELSP_0EEEEEENS4_6LayoutINS5_IJSC_SC_SC_EEENS5_IJNSA_ILi0EEESU_SU_EEEEENS5_IJNS4_10UnderscoreESX_SX_EEEEENS4_13SM90_TMA_LOADENS4_14ComposedLayoutINS4_7SwizzleILi3ELi4ELi3EEENS4_18smem_ptr_flag_bitsILi32EEENSS_INS5_IJNSA_ILi8EEENSA_ILi32EEEEEENS5_IJS17_SC_EEEEEEEvNS4_8identityENS4_23SM90_TMA_LOAD_MULTICASTES1B_vS1C_EENS_8epilogue10collective18CollectiveEpilogueINS1F_23Sm100TmaWarpSpecializedILi3ELi2ELi16ELb1ELb0EEEJSH_NS5_IJNSS_ISF_SC_EENSS_IS17_SC_EEEEEfSI_fSI_NS1F_6fusion15FusionCallbacksIS1J_NS1N_17LinearCombinationIffffLNS_15FloatRoundStyleE2EEESH_S1M_JEEENS4_5SM1004TMEM4LOAD26SM100_TMEM_LOAD_16dp128b8xES10_S1B_NS4_17SM75_U32x4_LDSM_NENS4_14SM90_TMA_STOREES1B_NS4_17SM90_U32x4_STSM_NENS4_39AutoVectorizingCopyWithAssumedAlignmentILi128EEEEEEvvEEEEvNT_6ParamsE)
        /*0044*/ 	.word	0x00000000
.L_29:


//--------------------- .nv.compat                --------------------------
	.section	.nv.compat,"",@"SHT_CUDA_COMPAT_INFO"
	.align	4
        /*0000*/ 	.byte	0x02, 0x09, 0x01, 0x00, 0x02, 0x02, 0x02, 0x00, 0x02, 0x05, 0x05, 0x00, 0x03, 0x07, 0x01, 0x01
        /*0010*/ 	.byte	0x02, 0x03, 0x01, 0x00, 0x02, 0x06, 0x01, 0x00, 0x04, 0x0b, 0x08, 0x00, 0x09, 0x00, 0x00, 0x00
        /*0020*/ 	.byte	0x00, 0x00, 0x00, 0x00


//--------------------- .nv.info._ZN7cutlass13device_kernelINS_4gemm6kernel13GemmUniversalIN4cute5tupleIJiiiiEEENS1_10collective13CollectiveMmaINS1_35MainloopSm100TmaUmmaWarpSpecializedILi3ELi2ELi4ENS5_IJNS4_1CILi4EEENSA_ILi1EEESC_EEEEENS5_IJNSA_ILi64EEESF_NSA_ILi128EEEEEEfNS5_IJlSC_lEEEfSI_NS4_8TiledMMAINS4_8MMA_AtomIJNS4_17SM100_MMA_TF32_SSINS_10tfloat32_tESM_fLi64ELi64ELNS4_4UMMA5MajorE0ELSO_0ELNSN_7ScaleInE0ELSP_0EEEEEENS4_6LayoutINS5_IJSC_SC_SC_EEENS5_IJNSA_ILi0EEESU_SU_EEEEENS5_IJNS4_10UnderscoreESX_SX_EEEEENS4_13SM90_TMA_LOADENS4_14ComposedLayoutINS4_7SwizzleILi3ELi4ELi3EEENS4_18smem_ptr_flag_bitsILi32EEENSS_INS5_IJNSA_ILi8EEENSA_ILi32EEEEEENS5_IJS17_SC_EEEEEEEvNS4_8identityENS4_23SM90_TMA_LOAD_MULTICASTES1B_vS1C_EENS_8epilogue10collective18CollectiveEpilogueINS1F_23Sm100TmaWarpSpecializedILi3ELi2ELi16ELb1ELb0EEEJSH_NS5_IJNSS_ISF_SC_EENSS_IS17_SC_EEEEEfSI_fSI_NS1F_6fusion15FusionCallbacksIS1J_NS1N_17LinearCombinationIffffLNS_15FloatRoundStyleE2EEESH_S1M_JEEENS4_5SM1004TMEM4LOAD26SM100_TMEM_LOAD_16dp128b8xES10_S1B_NS4_17SM75_U32x4_LDSM_NENS4_14SM90_TMA_STOREES1B_NS4_17SM90_U32x4_STSM_NENS4_39AutoVectorizingCopyWithAssumedAlignmentILi128EEEEEEvvEEEEvNT_6ParamsE --------------------------
	.section	.nv.info._ZN7cutlass13device_kernelINS_4gemm6kernel13GemmUniversalIN4cute5tupleIJiiiiEEENS1_10collective13CollectiveMmaINS1_35MainloopSm100TmaUmmaWarpSpecializedILi3ELi2ELi4ENS5_IJNS4_1CILi4EEENSA_ILi1EEESC_EEEEENS5_IJNSA_ILi64EEESF_NSA_ILi128EEEEEEfNS5_IJlSC_lEEEfSI_NS4_8TiledMMAINS4_8MMA_AtomIJNS4_17SM100_MMA_TF32_SSINS_10tfloat32_tESM_fLi64ELi64ELNS4_4UMMA5MajorE0ELSO_0ELNSN_7ScaleInE0ELSP_0EEEEEENS4_6LayoutINS5_IJSC_SC_SC_EEENS5_IJNSA_ILi0EEESU_SU_EEEEENS5_IJNS4_10UnderscoreESX_SX_EEEEENS4_13SM90_TMA_LOADENS4_14ComposedLayoutINS4_7SwizzleILi3ELi4ELi3EEENS4_18smem_ptr_flag_bitsILi32EEENSS_INS5_IJNSA_ILi8EEENSA_ILi32EEEEEENS5_IJS17_SC_EEEEEEEvNS4_8identityENS4_23SM90_TMA_LOAD_MULTICASTES1B_vS1C_EENS_8epilogue10collective18CollectiveEpilogueINS1F_23Sm100TmaWarpSpecializedILi3ELi2ELi16ELb1ELb0EEEJSH_NS5_IJNSS_ISF_SC_EENSS_IS17_SC_EEEEEfSI_fSI_NS1F_6fusion15FusionCallbacksIS1J_NS1N_17LinearCombinationIffffLNS_15FloatRoundStyleE2EEESH_S1M_JEEENS4_5SM1004TMEM4LOAD26SM100_TMEM_LOAD_16dp128b8xES10_S1B_NS4_17SM75_U32x4_LDSM_NENS4_14SM90_TMA_STOREES1B_NS4_17SM90_U32x4_STSM_NENS4_39AutoVectorizingCopyWithAssumedAlignmentILi128EEEEEEvvEEEEvNT_6ParamsE,"",@"SHT_CUDA_INFO"
	.sectionflags	@""
	.align	4


	//----- nvinfo : EIATTR_CUDA_API_VERSION
	.align		4
        /*0000*/ 	.byte	0x04, 0x37
        /*0002*/ 	.short	(.L_31 - .L_30)
.L_30:
        /*0004*/ 	.word	0x00000082


	//----- nvinfo : EIATTR_KPARAM_INFO
	.align		4
.L_31:
        /*0008*/ 	.byte	0x04, 0x17
        /*000a*/ 	.short	(.L_33 - .L_32)
.L_32:
        /*000c*/ 	.word	0x00000000
        /*0010*/ 	.short	0x0000
        /*0012*/ 	.short	0x0000
        /*0014*/ 	.byte	0x00, 0xf0, 0x01, 0x20


	//----- nvinfo : EIATTR_AT_ENTRY_FRAGMENTS
	.align		4
.L_33:
        /*0018*/ 	.byte	0x04, 0x4f
        /*001a*/ 	.short	(.L_35 - .L_34)


	//   ....[0]....
.L_34:
        /*001c*/ 	.word	0x00000006


	//----- nvinfo : EIATTR_RESERVED_SMEM_USED
	.align		4
.L_35:
        /*0020*/ 	.byte	0x01, 0x41
	.zero		2


	//----- nvinfo : EIATTR_SPARSE_MMA_MASK
	.align		4
        /*0024*/ 	.byte	0x03, 0x50
        /*0026*/ 	.short	0x0000


	//----- nvinfo : EIATTR_TCGEN05_1CTA_USED
	.align		4
        /*0028*/ 	.byte	0x01, 0x51
	.zero		2


	//----- nvinfo : EIATTR_MAXREG_COUNT
	.align		4
        /*002c*/ 	.byte	0x03, 0x1b
        /*002e*/ 	.short	0x00ff


	//----- nvinfo : EIATTR_NUM_BARRIERS
	.align		4
        /*0030*/ 	.byte	0x02, 0x4c
        /*0032*/ 	.byte	0x07
	.zero		1


	//----- nvinfo : EIATTR_EXTERNS
	.align		4
        /*0034*/ 	.byte	0x04, 0x0f
        /*0036*/ 	.short	(.L_37 - .L_36)


	//   ....[0]....
	.align		4
.L_36:
        /*0038*/ 	.word	index@(__assertfail)


	//----- nvinfo : EIATTR_MERCURY_ISA_VERSION
	.align		4
.L_37:
        /*003c*/ 	.byte	0x03, 0x5f
        /*003e*/ 	.short	0x0101


	//----- nvinfo : EIATTR_INT_WARP_WIDE_INSTR_OFFSETS
	.align		4
        /*0040*/ 	.byte	0x04, 0x31
        /*0042*/ 	.short	(.L_39 - .L_38)


	//   ....[0]....
.L_38:
        /*0044*/ 	.word	0x000045e0


	//   ....[1]....
        /*0048*/ 	.word	0x00004610


	//   ....[2]....
        /*004c*/ 	.word	0x00004630


	//   ....[3]....
        /*0050*/ 	.word	0x000051b0


	//   ....[4]....
        /*0054*/ 	.word	0x000052d0


	//   ....[5]....
        /*0058*/ 	.word	0x00005420


	//   ....[6]....
        /*005c*/ 	.word	0x00005540


	//----- nvinfo : EIATTR_COOP_GROUP_MASK_REGIDS
	.align		4
.L_39:
        /*0060*/ 	.byte	0x04, 0x29
        /*0062*/ 	.short	(.L_41 - .L_40)


	//   ....[0]....
.L_40:
        /*0064*/ 	.word	0xffffffff


	//   ....[1]....
        /*0068*/ 	.word	0xffffffff


	//   ....[2]....
        /*006c*/ 	.word	0xffffffff


	//   ....[3]....
        /*0070*/ 	.word	0xffffffff


	//   ....[4]....
        /*0074*/ 	.word	0xffffffff


	//   ....[5]....
        /*0078*/ 	.word	0xffffffff


	//   ....[6]....
        /*007c*/ 	.word	0xffffffff


	//   ....[7]....
        /*0080*/ 	.word	0xffffffff


	//   ....[8]....
        /*0084*/ 	.word	0xffffffff


	//   ....[9]....
        /*0088*/ 	.word	0xffffffff


	//   ....[10]....
        /*008c*/ 	.word	0xffffffff


	//   ....[11]....
        /*0090*/ 	.word	0xffffffff


	//   ....[12]....
        /*0094*/ 	.word	0xffffffff


	//   ....[13]....
        /*0098*/ 	.word	0xffffffff


	//----- nvinfo : EIATTR_COOP_GROUP_INSTR_OFFSETS
	.align		4
.L_41:
        /*009c*/ 	.byte	0x04, 0x28
        /*009e*/ 	.short	(.L_43 - .L_42)


	//   ....[0]....
.L_42:
        /*00a0*/ 	.word	0x00000080


	//   ....[1]....
        /*00a4*/ 	.word	0x000004f0


	//   ....[2]....
        /*00a8*/ 	.word	0x00000670


	//   ....[3]....
        /*00ac*/ 	.word	0x000007f0


	//   ....[4]....
        /*00b0*/ 	.word	0x000008f0


	//   ....[5]....
        /*00b4*/ 	.word	0x00000a60


	//   ....[6]....
        /*00b8*/ 	.word	0x00000c00


	//   ....[7]....
        /*00bc*/ 	.word	0x00000db0


	//   ....[8]....
        /*00c0*/ 	.word	0x000024e0


	//   ....[9]....
        /*00c4*/ 	.word	0x00003310


	//   ....[10]....
        /*00c8*/ 	.word	0x00003520


	//   ....[11]....
        /*00cc*/ 	.word	0x00003550


	//   ....[12]....
        /*00d0*/ 	.word	0x000044b0


	//   ....[13]....
        /*00d4*/ 	.word	0x000046f0


	//----- nvinfo : EIATTR_VRC_CTA_INIT_COUNT
	.align		4
.L_43:
        /*00d8*/ 	.byte	0x02, 0x4a
        /*00da*/ 	.byte	0x80
	.zero		1


	//----- nvinfo : EIATTR_SYSCALL_OFFSETS
	.align		4
        /*00dc*/ 	.byte	0x04, 0x46
        /*00de*/ 	.short	(.L_45 - .L_44)


	//   ....[0]....
.L_44:
        /*00e0*/ 	.word	0x00006270


	//   ....[1]....
        /*00e4*/ 	.word	0x00006360


	//   ....[2]....
        /*00e8*/ 	.word	0x00006c80


	//   ....[3]....
        /*00ec*/ 	.word	0x000074e0


	//----- nvinfo : EIATTR_MBARRIER_INSTR_OFFSETS
	.align		4
.L_45:
        /*00f0*/ 	.byte	0x04, 0x39
        /*00f2*/ 	.short	(.L_47 - .L_46)


	//   ....[0]....
.L_46:
        /*00f4*/ 	.word	0x00000600
        /*00f8*/ 	.word	0x000000ff
        /*00fc*/ 	.word	0x00000000
        /*0100*/ 	.short	0x0100
        /*0102*/ 	.byte	0x04
	.zero		1


	//   ....[1]....
        /*0104*/ 	.word	0x00000610
        /*0108*/ 	.word	0x000000ff
        /*010c*/ 	.word	0x00000018
        /*0110*/ 	.short	0x0100
        /*0112*/ 	.byte	0x04
	.zero		1


	//   ....[2]....
        /*0114*/ 	.word	0x00000620
        /*0118*/ 	.word	0x000000ff
        /*011c*/ 	.word	0x00000008
        /*0120*/ 	.short	0x0100
        /*0122*/ 	.byte	0x04
	.zero		1


	//   ....[3]....
        /*0124*/ 	.word	0x00000630
        /*0128*/ 	.word	0x000000ff
        /*012c*/ 	.word	0x00000020
        /*0130*/ 	.short	0x0100
        /*0132*/ 	.byte	0x04
	.zero		1


	//   ....[4]....
        /*0134*/ 	.word	0x00000640
        /*0138*/ 	.word	0x000000ff
        /*013c*/ 	.word	0x00000010
        /*0140*/ 	.short	0x0100
        /*0142*/ 	.byte	0x04
	.zero		1


	//   ....[5]....
        /*0144*/ 	.word	0x00000650
        /*0148*/ 	.word	0x000000ff
        /*014c*/ 	.word	0x00000028
        /*0150*/ 	.short	0x0100
        /*0152*/ 	.byte	0x04
	.zero		1


	//   ....[6]....
        /*0154*/ 	.word	0x00000780
        /*0158*/ 	.word	0x000000ff
        /*015c*/ 	.word	0x00000030
        /*0160*/ 	.short	0x0100
        /*0162*/ 	.byte	0x04
	.zero		1


	//   ....[7]....
        /*0164*/ 	.word	0x00000790
        /*0168*/ 	.word	0x000000ff
        /*016c*/ 	.word	0x00000048
        /*0170*/ 	.short	0x0100
        /*0172*/ 	.byte	0x04
	.zero		1


	//   ....[8]....
        /*0174*/ 	.word	0x000007a0
        /*0178*/ 	.word	0x000000ff
        /*017c*/ 	.word	0x00000038
        /*0180*/ 	.short	0x0100
        /*0182*/ 	.byte	0x04
	.zero		1


	//   ....[9]....
        /*0184*/ 	.word	0x000007b0
        /*0188*/ 	.word	0x000000ff
        /*018c*/ 	.word	0x00000050
        /*0190*/ 	.short	0x0100
        /*0192*/ 	.byte	0x04
	.zero		1


	//   ....[10]....
        /*0194*/ 	.word	0x000007c0
        /*0198*/ 	.word	0x000000ff
        /*019c*/ 	.word	0x00000040
        /*01a0*/ 	.short	0x0100
        /*01a2*/ 	.byte	0x04
	.zero		1


	//   ....[11]....
        /*01a4*/ 	.word	0x000007d0
        /*01a8*/ 	.word	0x000000ff
        /*01ac*/ 	.word	0x00000058
        /*01b0*/ 	.short	0x0100
        /*01b2*/ 	.byte	0x04
	.zero		1


	//   ....[12]....
        /*01b4*/ 	.word	0x000008c0
        /*01b8*/ 	.word	0x000000ff
        /*01bc*/ 	.word	0x00000060
        /*01c0*/ 	.short	0x0100
        /*01c2*/ 	.byte	0x06
	.zero		1


	//   ....[13]....
        /*01c4*/ 	.word	0x000008d0
        /*01c8*/ 	.word	0x000000ff
        /*01cc*/ 	.word	0x00000068
        /*01d0*/ 	.short	0x0100
        /*01d2*/ 	.byte	0x06
	.zero		1


	//   ....[14]....
        /*01d4*/ 	.word	0x00000a10
        /*01d8*/ 	.word	0x000000ff
        /*01dc*/ 	.word	0x00000070
        /*01e0*/ 	.short	0x0100
        /*01e2*/ 	.byte	0x06
	.zero		1


	//   ....[15]....
        /*01e4*/ 	.word	0x00000a20
        /*01e8*/ 	.word	0x000000ff
        /*01ec*/ 	.word	0x00000080
        /*01f0*/ 	.short	0x0100
        /*01f2*/ 	.byte	0x06
	.zero		1


	//   ....[16]....
        /*01f4*/ 	.word	0x00000a30
        /*01f8*/ 	.word	0x000000ff
        /*01fc*/ 	.word	0x00000078
        /*0200*/ 	.short	0x0100
        /*0202*/ 	.byte	0x06
	.zero		1


	//   ....[17]....
        /*0204*/ 	.word	0x00000a40
        /*0208*/ 	.word	0x000000ff
        /*020c*/ 	.word	0x00000088
        /*0210*/ 	.short	0x0100
        /*0212*/ 	.byte	0x06
	.zero		1


	//   ....[18]....
        /*0214*/ 	.word	0x00000b70
        /*0218*/ 	.word	0x000000ff
        /*021c*/ 	.word	0x00000090
        /*0220*/ 	.short	0x0100
        /*0222*/ 	.byte	0x04
	.zero		1


	//   ....[19]....
        /*0224*/ 	.word	0x00000b80
        /*0228*/ 	.word	0x000000ff
        /*022c*/ 	.word	0x000000b0
        /*0230*/ 	.short	0x0100
        /*0232*/ 	.byte	0x04
	.zero		1


	//   ....[20]....
        /*0234*/ 	.word	0x00000b90
        /*0238*/ 	.word	0x000000ff
        /*023c*/ 	.word	0x00000098
        /*0240*/ 	.short	0x0100
        /*0242*/ 	.byte	0x04
	.zero		1


	//   ....[21]....
        /*0244*/ 	.word	0x00000ba0
        /*0248*/ 	.word	0x000000ff
        /*024c*/ 	.word	0x000000b8
        /*0250*/ 	.short	0x0100
        /*0252*/ 	.byte	0x04
	.zero		1


	//   ....[22]....
        /*0254*/ 	.word	0x00000bb0
        /*0258*/ 	.word	0x000000ff
        /*025c*/ 	.word	0x000000a0
        /*0260*/ 	.short	0x0100
        /*0262*/ 	.byte	0x04
	.zero		1


	//   ....[23]....
        /*0264*/ 	.word	0x00000bc0
        /*0268*/ 	.word	0x000000ff
        /*026c*/ 	.word	0x000000c0
        /*0270*/ 	.short	0x0100
        /*0272*/ 	.byte	0x04
	.zero		1


	//   ....[24]....
        /*0274*/ 	.word	0x00000bd0
        /*0278*/ 	.word	0x000000ff
        /*027c*/ 	.word	0x000000a8
        /*0280*/ 	.short	0x0100
        /*0282*/ 	.byte	0x04
	.zero		1


	//   ....[25]....
        /*0284*/ 	.word	0x00000be0
        /*0288*/ 	.word	0x000000ff
        /*028c*/ 	.word	0x000000c8
        /*0290*/ 	.short	0x0100
        /*0292*/ 	.byte	0x04
	.zero		1


	//   ....[26]....
        /*0294*/ 	.word	0x00000cd0
        /*0298*/ 	.word	0x000000ff
        /*029c*/ 	.word	0x000000d0
        /*02a0*/ 	.short	0x0100
        /*02a2*/ 	.byte	0x04
	.zero		1


	//   ....[27]....
        /*02a4*/ 	.word	0x00000ce0
        /*02a8*/ 	.word	0x000000ff
        /*02ac*/ 	.word	0x000000e0
        /*02b0*/ 	.short	0x0100
        /*02b2*/ 	.byte	0x04
	.zero		1


	//   ....[28]....
        /*02b4*/ 	.word	0x00000cf0
        /*02b8*/ 	.word	0x000000ff
        /*02bc*/ 	.word	0x000000d8
        /*02c0*/ 	.short	0x0100
        /*02c2*/ 	.byte	0x04
	.zero		1


	//   ....[29]....
        /*02c4*/ 	.word	0x00000d00
        /*02c8*/ 	.word	0x000000ff
        /*02cc*/ 	.word	0x000000e8
        /*02d0*/ 	.short	0x0100
        /*02d2*/ 	.byte	0x04
	.zero		1


	//   ....[30]....
        /*02d4*/ 	.word	0x000018a0
        /*02d8*/ 	.word	0x00000000
        /*02dc*/ 	.word	0x000000e0
        /*02e0*/ 	.short	0x010a
        /*02e2*/ 	.byte	0xff
	.zero		1


	//   ....[31]....
        /*02e4*/ 	.word	0x000018d0
        /*02e8*/ 	.word	0x00000000
        /*02ec*/ 	.word	0x000000d0
        /*02f0*/ 	.short	0x0101
        /*02f2*/ 	.byte	0xff
	.zero		1


	//   ....[32]....
        /*02f4*/ 	.word	0x000019a0
        /*02f8*/ 	.word	0x000000ff
        /*02fc*/ 	.word	0x00000018
        /*0300*/ 	.short	0x010a
        /*0302*/ 	.byte	0x04
	.zero		1


	//   ....[33]....
        /*0304*/ 	.word	0x00001a20
        /*0308*/ 	.word	0x000000ff
        /*030c*/ 	.word	0x00000018
        /*0310*/ 	.short	0x010a
        /*0312*/ 	.byte	0x39
	.zero		1


	//   ....[34]....
        /*0314*/ 	.word	0x00001b60
        /*0318*/ 	.word	0x000000ff
        /*031c*/ 	.word	0x00000018
        /*0320*/ 	.short	0x010a
        /*0322*/ 	.byte	0x04
	.zero		1


	//   ....[35]....
        /*0324*/ 	.word	0x00001f40
        /*0328*/ 	.word	0x000000ff
        /*032c*/ 	.word	0x00000068
        /*0330*/ 	.short	0x0101
        /*0332*/ 	.byte	0x15
	.zero		1


	//   ....[36]....
        /*0334*/ 	.word	0x00001f60
        /*0338*/ 	.word	0x000000ff
        /*033c*/ 	.word	0x00000018
        /*0340*/ 	.short	0x010a
        /*0342*/ 	.byte	0x04
	.zero		1


	//   ....[37]....
        /*0344*/ 	.word	0x00001fe0
        /*0348*/ 	.word	0x000000ff
        /*034c*/ 	.word	0x00000018
        /*0350*/ 	.short	0x010a
        /*0352*/ 	.byte	0x39
	.zero		1


	//   ....[38]....
        /*0354*/ 	.word	0x00002120
        /*0358*/ 	.word	0x000000ff
        /*035c*/ 	.word	0x00000018
        /*0360*/ 	.short	0x010a
        /*0362*/ 	.byte	0x04
	.zero		1


	//   ....[39]....
        /*0364*/ 	.word	0x00002510
        /*0368*/ 	.word	0x00000003
        /*036c*/ 	.word	0x00000070
        /*0370*/ 	.short	0x010a
        /*0372*/ 	.byte	0xff
	.zero		1


	//   ....[40]....
        /*0374*/ 	.word	0x00002660
        /*0378*/ 	.word	0x00000000
        /*037c*/ 	.word	0x00000000
        /*0380*/ 	.short	0x0101
        /*0382*/ 	.byte	0xff
	.zero		1


	//   ....[41]....
        /*0384*/ 	.word	0x00002c20
        /*0388*/ 	.word	0x000000ff
        /*038c*/ 	.word	0x00000000
        /*0390*/ 	.short	0x010a
        /*0392*/ 	.byte	0x04
	.zero		1


	//   ....[42]....
        /*0394*/ 	.word	0x00002cb0
        /*0398*/ 	.word	0x000000ff
        /*039c*/ 	.word	0x00000000
        /*03a0*/ 	.short	0x010a
        /*03a2*/ 	.byte	0x05
	.zero		1


	//   ....[43]....
        /*03a4*/ 	.word	0x00002d50
        /*03a8*/ 	.word	0x00000000
        /*03ac*/ 	.word	0x00000000
        /*03b0*/ 	.short	0x010a
        /*03b2*/ 	.byte	0xff
	.zero		1


	//   ....[44]....
        /*03b4*/ 	.word	0x00002e70
        /*03b8*/ 	.word	0x00000002
        /*03bc*/ 	.word	0x000000d0
        /*03c0*/ 	.short	0x010a
        /*03c2*/ 	.byte	0xff
	.zero		1


	//   ....[45]....
        /*03c4*/ 	.word	0x00002ee0
        /*03c8*/ 	.word	0x00000002
        /*03cc*/ 	.word	0x00000000
        /*03d0*/ 	.short	0x0101
        /*03d2*/ 	.byte	0xff
	.zero		1


	//   ....[46]....
        /*03d4*/ 	.word	0x00002f00
        /*03d8*/ 	.word	0x000000ff
        /*03dc*/ 	.word	0x00000080
        /*03e0*/ 	.short	0x010a
        /*03e2*/ 	.byte	0x04
	.zero		1


	//   ....[47]....
        /*03e4*/ 	.word	0x00003020
        /*03e8*/ 	.word	0x00000002
        /*03ec*/ 	.word	0x00000070
        /*03f0*/ 	.short	0x010a
        /*03f2*/ 	.byte	0xff
	.zero		1


	//   ....[48]....
        /*03f4*/ 	.word	0x00003120
        /*03f8*/ 	.word	0x00000002
        /*03fc*/ 	.word	0x00000000
        /*0400*/ 	.short	0x0101
        /*0402*/ 	.byte	0xff
	.zero		1


	//   ....[49]....
        /*0404*/ 	.word	0x000031b0
        /*0408*/ 	.word	0x000000ff
        /*040c*/ 	.word	0x00000080
        /*0410*/ 	.short	0x0106
        /*0412*/ 	.byte	0x04
	.zero		1


	//   ....[50]....
        /*0414*/ 	.word	0x000031d0
        /*0418*/ 	.word	0x000000ff
        /*041c*/ 	.word	0x00000080
        /*0420*/ 	.short	0x010a
        /*0422*/ 	.byte	0x04
	.zero		1


	//   ....[51]....
        /*0424*/ 	.word	0x00003260
        /*0428*/ 	.word	0x000000ff
        /*042c*/ 	.word	0x00000080
        /*0430*/ 	.short	0x0106
        /*0432*/ 	.byte	0x07
	.zero		1


	//   ....[52]....
        /*0434*/ 	.word	0x000032a0
        /*0438*/ 	.word	0x00000000
        /*043c*/ 	.word	0x00000080
        /*0440*/ 	.short	0x010a
        /*0442*/ 	.byte	0xff
	.zero		1


	//   ....[53]....
        /*0444*/ 	.word	0x000037c0
        /*0448*/ 	.word	0x00000000
        /*044c*/ 	.word	0x00000070
        /*0450*/ 	.short	0x010a
        /*0452*/ 	.byte	0xff
	.zero		1


	//   ....[54]....
        /*0454*/ 	.word	0x000038e0
        /*0458*/ 	.word	0x00000003
        /*045c*/ 	.word	0x00000000
        /*0460*/ 	.short	0x0101
        /*0462*/ 	.byte	0xff
	.zero		1


	//   ....[55]....
        /*0464*/ 	.word	0x000038f0
        /*0468*/ 	.word	0x000000ff
        /*046c*/ 	.word	0x00000000
        /*0470*/ 	.short	0x010a
        /*0472*/ 	.byte	0x04
	.zero		1


	//   ....[56]....
        /*0474*/ 	.word	0x00003940
        /*0478*/ 	.word	0x000000ff
        /*047c*/ 	.word	0x000000b0
        /*0480*/ 	.short	0x010a
        /*0482*/ 	.byte	0x05
	.zero		1


	//   ....[57]....
        /*0484*/ 	.word	0x00003a50
        /*0488*/ 	.word	0x000000ff
        /*048c*/ 	.word	0x00000000
        /*0490*/ 	.short	0x010a
        /*0492*/ 	.byte	0x05
	.zero		1


	//   ....[58]....
        /*0494*/ 	.word	0x00003ba0
        /*0498*/ 	.word	0x000000ff
        /*049c*/ 	.word	0x00000000
        /*04a0*/ 	.short	0x010a
        /*04a2*/ 	.byte	0x07
	.zero		1


	//   ....[59]....
        /*04a4*/ 	.word	0x000042e0
        /*04a8*/ 	.word	0x000000ff
        /*04ac*/ 	.word	0x00000000
        /*04b0*/ 	.short	0x010a
        /*04b2*/ 	.byte	0x04
	.zero		1


	//   ....[60]....
        /*04b4*/ 	.word	0x00004370
        /*04b8*/ 	.word	0x000000ff
        /*04bc*/ 	.word	0x00000000
        /*04c0*/ 	.short	0x010a
        /*04c2*/ 	.byte	0x05
	.zero		1


	//   ....[61]....
        /*04c4*/ 	.word	0x00004400
        /*04c8*/ 	.word	0x000000ff
        /*04cc*/ 	.word	0x00000000
        /*04d0*/ 	.short	0x010a
        /*04d2*/ 	.byte	0x05
	.zero		1


	//   ....[62]....
        /*04d4*/ 	.word	0x00004490
        /*04d8*/ 	.word	0x000000ff
        /*04dc*/ 	.word	0x00000000
        /*04e0*/ 	.short	0x010a
        /*04e2*/ 	.byte	0x04
	.zero		1


	//   ....[63]....
        /*04e4*/ 	.word	0x00004980
        /*04e8*/ 	.word	0x00000008
        /*04ec*/ 	.word	0x00000070
        /*04f0*/ 	.short	0x010a
        /*04f2*/ 	.byte	0xff
	.zero		1


	//   ....[64]....
        /*04f4*/ 	.word	0x00004af0
        /*04f8*/ 	.word	0x00000000
        /*04fc*/ 	.word	0x00000000
        /*0500*/ 	.short	0x0101
        /*0502*/ 	.byte	0xff
	.zero		1


	//   ....[65]....
        /*0504*/ 	.word	0x00004fc0
        /*0508*/ 	.word	0x000000ff
        /*050c*/ 	.word	0x00000068
        /*0510*/ 	.short	0x010a
        /*0512*/ 	.byte	0x18
	.zero		1


	//   ....[66]....
        /*0514*/ 	.word	0x00005190
        /*0518*/ 	.word	0x000000ff
        /*051c*/ 	.word	0x00000048
        /*0520*/ 	.short	0x010a
        /*0522*/ 	.byte	0x04
	.zero		1


	//   ....[67]....
        /*0524*/ 	.word	0x00005370
        /*0528*/ 	.word	0x000000ff
        /*052c*/ 	.word	0x00000030
        /*0530*/ 	.short	0x010b
        /*0532*/ 	.byte	0x04
	.zero		1


	//   ....[68]....
        /*0534*/ 	.word	0x00005380
        /*0538*/ 	.word	0x000000ff
        /*053c*/ 	.word	0x00000000
        /*0540*/ 	.short	0x0101
        /*0542*/ 	.byte	0x07
	.zero		1


	//   ....[69]....
        /*0544*/ 	.word	0x00005390
        /*0548*/ 	.word	0x000000ff
        /*054c*/ 	.word	0x00000048
        /*0550*/ 	.short	0x010a
        /*0552*/ 	.byte	0x05
	.zero		1


	//   ....[70]....
        /*0554*/ 	.word	0x000055e0
        /*0558*/ 	.word	0x000000ff
        /*055c*/ 	.word	0x00000030
        /*0560*/ 	.short	0x010b
        /*0562*/ 	.byte	0x05
	.zero		1


	//   ....[71]....
        /*0564*/ 	.word	0x000055f0
        /*0568*/ 	.word	0x000000ff
        /*056c*/ 	.word	0x00000000
        /*0570*/ 	.short	0x0101
        /*0572*/ 	.byte	0x04
	.zero		1


	//   ....[72]....
        /*0574*/ 	.word	0x00005640
        /*0578*/ 	.word	0x000000ff
        /*057c*/ 	.word	0x00000000
        /*0580*/ 	.short	0x010a
        /*0582*/ 	.byte	0x04
	.zero		1


	//   ....[73]....
        /*0584*/ 	.word	0x000056d0
        /*0588*/ 	.word	0x000000ff
        /*058c*/ 	.word	0x00000000
        /*0590*/ 	.short	0x010a
        /*0592*/ 	.byte	0x05
	.zero		1


	//   ....[74]....
        /*0594*/ 	.word	0x00005770
        /*0598*/ 	.word	0x00000000
        /*059c*/ 	.word	0x00000000
        /*05a0*/ 	.short	0x010a
        /*05a2*/ 	.byte	0xff
	.zero		1


	//   ....[75]....
        /*05a4*/ 	.word	0x00005ae0
        /*05a8*/ 	.word	0x00000000
        /*05ac*/ 	.word	0x00000070
        /*05b0*/ 	.short	0x010a
        /*05b2*/ 	.byte	0xff
	.zero		1


	//   ....[76]....
        /*05b4*/ 	.word	0x00005bb0
        /*05b8*/ 	.word	0x00000000
        /*05bc*/ 	.word	0x00000000
        /*05c0*/ 	.short	0x0101
        /*05c2*/ 	.byte	0xff
	.zero		1


	//   ....[77]....
        /*05c4*/ 	.word	0x00006800
        /*05c8*/ 	.word	0x00000002
        /*05cc*/ 	.word	0x00000030
        /*05d0*/ 	.short	0x010a
        /*05d2*/ 	.byte	0xff
	.zero		1


	//   ....[78]....
        /*05d4*/ 	.word	0x00006840
        /*05d8*/ 	.word	0x00000048
        /*05dc*/ 	.word	0x00000090
        /*05e0*/ 	.short	0x010a
        /*05e2*/ 	.byte	0xff
	.zero		1


	//   ....[79]....
        /*05e4*/ 	.word	0x00006930
        /*05e8*/ 	.word	0x00000002
        /*05ec*/ 	.word	0x00000030
        /*05f0*/ 	.short	0x010a
        /*05f2*/ 	.byte	0xff
	.zero		1


	//   ....[80]....
        /*05f4*/ 	.word	0x00006b60
        /*05f8*/ 	.word	0x00000048
        /*05fc*/ 	.word	0x00000090
        /*0600*/ 	.short	0x010a
        /*0602*/ 	.byte	0xff
	.zero		1


	//   ....[81]....
        /*0604*/ 	.word	0x00007200
        /*0608*/ 	.word	0x00000000
        /*060c*/ 	.word	0x00000000
        /*0610*/ 	.short	0x0101
        /*0612*/ 	.byte	0xff
	.zero		1


	//   ....[82]....
        /*0614*/ 	.word	0x00007210
        /*0618*/ 	.word	0x00000002
        /*061c*/ 	.word	0x00000030
        /*0620*/ 	.short	0x010a
        /*0622*/ 	.byte	0xff
	.zero		1


	//   ....[83]....
        /*0624*/ 	.word	0x000072e0
        /*0628*/ 	.word	0x00000002
        /*062c*/ 	.word	0x00000030
        /*0630*/ 	.short	0x010a
        /*0632*/ 	.byte	0xff
	.zero		1


	//   ....[84]....
        /*0634*/ 	.word	0x000075d0
        /*0638*/ 	.word	0x000000ff
        /*063c*/ 	.word	0x00000000
        /*0640*/ 	.short	0x0101
        /*0642*/ 	.byte	0x04
	.zero		1


	//   ....[85]....
        /*0644*/ 	.word	0x00007af0
        /*0648*/ 	.word	0x00000000
        /*064c*/ 	.word	0x00000000
        /*0650*/ 	.short	0x0101
        /*0652*/ 	.byte	0xff
	.zero		1


	//   ....[86]....
        /*0654*/ 	.word	0x00007da0
        /*0658*/ 	.word	0x000000ff
        /*065c*/ 	.word	0x00000000
        /*0660*/ 	.short	0x0101
        /*0662*/ 	.byte	0x04
	.zero		1


	//   ....[87]....
        /*0664*/ 	.word	0x00007dc0
        /*0668*/ 	.word	0x00000000
        /*066c*/ 	.word	0x000000e0
        /*0670*/ 	.short	0x010a
        /*0672*/ 	.byte	0xff
	.zero		1


	//   ....[88]....
        /*0674*/ 	.word	0x00007e20
        /*0678*/ 	.word	0x00000000
        /*067c*/ 	.word	0x00000018
        /*0680*/ 	.short	0x010a
        /*0682*/ 	.byte	0xff
	.zero		1


	//   ....[89]....
        /*0684*/ 	.word	0x00007e80
        /*0688*/ 	.word	0x00000000
        /*068c*/ 	.word	0x00000018
        /*0690*/ 	.short	0x010a
        /*0692*/ 	.byte	0xff
	.zero		1


	//   ....[90]....
        /*0694*/ 	.word	0x00007ed0
        /*0698*/ 	.word	0x00000003
        /*069c*/ 	.word	0x00000070
        /*06a0*/ 	.short	0x010a
        /*06a2*/ 	.byte	0xff
	.zero		1


	//   ....[91]....
        /*06a4*/ 	.word	0x00007f30
        /*06a8*/ 	.word	0x00000000
        /*06ac*/ 	.word	0x00000000
        /*06b0*/ 	.short	0x010a
        /*06b2*/ 	.byte	0xff
	.zero		1


	//   ....[92]....
        /*06b4*/ 	.word	0x00007f90
        /*06b8*/ 	.word	0x00000000
        /*06bc*/ 	.word	0x00000000
        /*06c0*/ 	.short	0x010a
        /*06c2*/ 	.byte	0xff
	.zero		1


	//   ....[93]....
        /*06c4*/ 	.word	0x00007fe0
        /*06c8*/ 	.word	0x00000002
        /*06cc*/ 	.word	0x000000d0
        /*06d0*/ 	.short	0x010a
        /*06d2*/ 	.byte	0xff
	.zero		1


	//   ....[94]....
        /*06d4*/ 	.word	0x00008040
        /*06d8*/ 	.word	0x00000002
        /*06dc*/ 	.word	0x00000080
        /*06e0*/ 	.short	0x010a
        /*06e2*/ 	.byte	0xff
	.zero		1


	//   ....[95]....
        /*06e4*/ 	.word	0x00008090
        /*06e8*/ 	.word	0x00000002
        /*06ec*/ 	.word	0x00000070
        /*06f0*/ 	.short	0x010a
        /*06f2*/ 	.byte	0xff
	.zero		1


	//   ....[96]....
        /*06f4*/ 	.word	0x000080f0
        /*06f8*/ 	.word	0x00000000
        /*06fc*/ 	.word	0x00000080
        /*0700*/ 	.short	0x010a
        /*0702*/ 	.byte	0xff
	.zero		1


	//   ....[97]....
        /*0704*/ 	.word	0x00008140
        /*0708*/ 	.word	0x00000000
        /*070c*/ 	.word	0x00000070
        /*0710*/ 	.short	0x010a
        /*0712*/ 	.byte	0xff
	.zero		1


	//   ....[98]....
        /*0714*/ 	.word	0x000081b0
        /*0718*/ 	.word	0x00000002
        /*071c*/ 	.word	0x000000b0
        /*0720*/ 	.short	0x010a
        /*0722*/ 	.byte	0xff
	.zero		1


	//   ....[99]....
        /*0724*/ 	.word	0x00008210
        /*0728*/ 	.word	0x00000000
        /*072c*/ 	.word	0x00000000
        /*0730*/ 	.short	0x010a
        /*0732*/ 	.byte	0xff
	.zero		1


	//   ....[100]....
        /*0734*/ 	.word	0x00008270
        /*0738*/ 	.word	0x00000000
        /*073c*/ 	.word	0x00000000
        /*0740*/ 	.short	0x010a
        /*0742*/ 	.byte	0xff
	.zero		1


	//   ....[101]....
        /*0744*/ 	.word	0x000082d0
        /*0748*/ 	.word	0x00000000
        /*074c*/ 	.word	0x00000000
        /*0750*/ 	.short	0x010a
        /*0752*/ 	.byte	0xff
	.zero		1


	//   ....[102]....
        /*0754*/ 	.word	0x00008330
        /*0758*/ 	.word	0x00000000
        /*075c*/ 	.word	0x00000000
        /*0760*/ 	.short	0x010a
        /*0762*/ 	.byte	0xff
	.zero		1


	//   ....[103]....
        /*0764*/ 	.word	0x00008390
        /*0768*/ 	.word	0x00000000
        /*076c*/ 	.word	0x00000000
        /*0770*/ 	.short	0x010a
        /*0772*/ 	.byte	0xff
	.zero		1


	//   ....[104]....
        /*0774*/ 	.word	0x000083e0
        /*0778*/ 	.word	0x00000008
        /*077c*/ 	.word	0x00000070
        /*0780*/ 	.short	0x010a
        /*0782*/ 	.byte	0xff
	.zero		1


	//   ....[105]....
        /*0784*/ 	.word	0x00008440
        /*0788*/ 	.word	0x00000000
        /*078c*/ 	.word	0x00000068
        /*0790*/ 	.short	0x010a
        /*0792*/ 	.byte	0xff
	.zero		1


	//   ....[106]....
        /*0794*/ 	.word	0x000084a0
        /*0798*/ 	.word	0x00000000
        /*079c*/ 	.word	0x00000048
        /*07a0*/ 	.short	0x010a
        /*07a2*/ 	.byte	0xff
	.zero		1


	//   ....[107]....
        /*07a4*/ 	.word	0x00008500
        /*07a8*/ 	.word	0x00000002
        /*07ac*/ 	.word	0x00000048
        /*07b0*/ 	.short	0x010a
        /*07b2*/ 	.byte	0xff
	.zero		1


	//   ....[108]....
        /*07b4*/ 	.word	0x00008560
        /*07b8*/ 	.word	0x00000000
        /*07bc*/ 	.word	0x00000000
        /*07c0*/ 	.short	0x010a
        /*07c2*/ 	.byte	0xff
	.zero		1


	//   ....[109]....
        /*07c4*/ 	.word	0x000085c0
        /*07c8*/ 	.word	0x00000000
        /*07cc*/ 	.word	0x00000000
        /*07d0*/ 	.short	0x010a
        /*07d2*/ 	.byte	0xff
	.zero		1


	//   ....[110]....
        /*07d4*/ 	.word	0x00008610
        /*07d8*/ 	.word	0x00000000
        /*07dc*/ 	.word	0x00000070
        /*07e0*/ 	.short	0x010a
        /*07e2*/ 	.byte	0xff
	.zero		1


	//   ....[111]....
        /*07e4*/ 	.word	0x00008660
        /*07e8*/ 	.word	0x00000002
        /*07ec*/ 	.word	0x00000030
        /*07f0*/ 	.short	0x010a
        /*07f2*/ 	.byte	0xff
	.zero		1


	//   ....[112]....
        /*07f4*/ 	.word	0x000086b0
        /*07f8*/ 	.word	0x00000048
        /*07fc*/ 	.word	0x00000090
        /*0800*/ 	.short	0x010a
        /*0802*/ 	.byte	0xff
	.zero		1


	//   ....[113]....
        /*0804*/ 	.word	0x00008700
        /*0808*/ 	.word	0x00000002
        /*080c*/ 	.word	0x00000030
        /*0810*/ 	.short	0x010a
        /*0812*/ 	.byte	0xff
	.zero		1


	//----- nvinfo : EIATTR_NUM_MBARRIERS
	.align		4
.L_47:
        /*0814*/ 	.byte	0x03, 0x38
        /*0816*/ 	.short	0x001e


	//----- nvinfo : EIATTR_EXIT_INSTR_OFFSETS
	.align		4
        /*0818*/ 	.byte	0x04, 0x1c
        /*081a*/ 	.short	(.L_49 - .L_48)


	//   ....[0]....
.L_48:
        /*081c*/ 	.word	0x00002d80


	//   ....[1]....
        /*0820*/ 	.word	0x00003270


	//   ....[2]....
        /*0824*/ 	.word	0x000032d0


	//   ....[3]....
        /*0828*/ 	.word	0x00004700


	//   ....[4]....
        /*082c*/ 	.word	0x000057a0


	//   ....[5]....
        /*0830*/ 	.word	0x000057e0


	//   ....[6]....
        /*0834*/ 	.word	0x00007c90


	//   ....[7]....
        /*0838*/ 	.word	0x00007d10


	//   ....[8]....
        /*083c*/ 	.word	0x00007d40


	//   ....[9]....
        /*0840*/ 	.word	0x00007db0


	//----- nvinfo : EIATTR_MAX_THREADS
	.align		4
.L_49:
        /*0844*/ 	.byte	0x04, 0x05
        /*0846*/ 	.short	(.L_51 - .L_50)
.L_50:
        /*0848*/ 	.word	0x00000100
        /*084c*/ 	.word	0x00000001
        /*0850*/ 	.word	0x00000001


	//----- nvinfo : EIATTR_CRS_STACK_SIZE
	.align		4
.L_51:
        /*0854*/ 	.byte	0x04, 0x1e
        /*0856*/ 	.short	(.L_53 - .L_52)
.L_52:
        /*0858*/ 	.word	0x00000000


	//----- nvinfo : EIATTR_CBANK_PARAM_SIZE
	.align		4
.L_53:
        /*085c*/ 	.byte	0x03, 0x19
        /*085e*/ 	.short	0x0800


	//----- nvinfo : EIATTR_PARAM_CBANK
	.align		4
        /*0860*/ 	.byte	0x04, 0x0a
        /*0862*/ 	.short	(.L_55 - .L_54)
	.align		4
.L_54:
        /*0864*/ 	.word	index@(.nv.constant0._ZN7cutlass13device_kernelINS_4gemm6kernel13GemmUniversalIN4cute5tupleIJiiiiEEENS1_10collective13CollectiveMmaINS1_35MainloopSm100TmaUmmaWarpSpecializedILi3ELi2ELi4ENS5_IJNS4_1CILi4EEENSA_ILi1EEESC_EEEEENS5_IJNSA_ILi64EEESF_NSA_ILi128EEEEEEfNS5_IJlSC_lEEEfSI_NS4_8TiledMMAINS4_8MMA_AtomIJNS4_17SM100_MMA_TF32_SSINS_10tfloat32_tESM_fLi64ELi64ELNS4_4UMMA5MajorE0ELSO_0ELNSN_7ScaleInE0ELSP_0EEEEEENS4_6LayoutINS5_IJSC_SC_SC_EEENS5_IJNSA_ILi0EEESU_SU_EEEEENS5_IJNS4_10UnderscoreESX_SX_EEEEENS4_13SM90_TMA_LOADENS4_14ComposedLayoutINS4_7SwizzleILi3ELi4ELi3EEENS4_18smem_ptr_flag_bitsILi32EEENSS_INS5_IJNSA_ILi8EEENSA_ILi32EEEEEENS5_IJS17_SC_EEEEEEEvNS4_8identityENS4_23SM90_TMA_LOAD_MULTICASTES1B_vS1C_EENS_8epilogue10collective18CollectiveEpilogueINS1F_23Sm100TmaWarpSpecializedILi3ELi2ELi16ELb1ELb0EEEJSH_NS5_IJNSS_ISF_SC_EENSS_IS17_SC_EEEEEfSI_fSI_NS1F_6fusion15FusionCallbacksIS1J_NS1N_17LinearCombinationIffffLNS_15FloatRoundStyleE2EEESH_S1M_JEEENS4_5SM1004TMEM4LOAD26SM100_TMEM_LOAD_16dp128b8xES10_S1B_NS4_17SM75_U32x4_LDSM_NENS4_14SM90_TMA_STOREES1B_NS4_17SM90_U32x4_STSM_NENS4_39AutoVectorizingCopyWithAssumedAlignmentILi128EEEEEEvvEEEEvNT_6ParamsE)
        /*0868*/ 	.short	0x0380
        /*086a*/ 	.short	0x0800


	//----- nvinfo : EIATTR_SW_WAR
	.align		4
.L_55:
        /*086c*/ 	.byte	0x04, 0x36
        /*086e*/ 	.short	(.L_57 - .L_56)
.L_56:
        /*0870*/ 	.word	0x00000008
.L_57:


//--------------------- .nv.callgraph             --------------------------
	.section	.nv.callgraph,"",@"SHT_CUDA_CALLGRAPH"
	.align	4
	.sectionentsize	8
	.align		4
        /*0000*/ 	.word	0x00000000
	.align		4
        /*0004*/ 	.word	0xffffffff
	.align		4
        /*0008*/ 	.word	index@(_ZN7cutlass13device_kernelINS_4gemm6kernel13GemmUniversalIN4cute5tupleIJiiiiEEENS1_10collective13CollectiveMmaINS1_35MainloopSm100TmaUmmaWarpSpecializedILi3ELi2ELi4ENS5_IJNS4_1CILi4EEENSA_ILi1EEESC_EEEEENS5_IJNSA_ILi64EEESF_NSA_ILi128EEEEEEfNS5_IJlSC_lEEEfSI_NS4_8TiledMMAINS4_8MMA_AtomIJNS4_17SM100_MMA_TF32_SSINS_10tfloat32_tESM_fLi64ELi64ELNS4_4UMMA5MajorE0ELSO_0ELNSN_7ScaleInE0ELSP_0EEEEEENS4_6LayoutINS5_IJSC_SC_SC_EEENS5_IJNSA_ILi0EEESU_SU_EEEEENS5_IJNS4_10UnderscoreESX_SX_EEEEENS4_13SM90_TMA_LOADENS4_14ComposedLayoutINS4_7SwizzleILi3ELi4ELi3EEENS4_18smem_ptr_flag_bitsILi32EEENSS_INS5_IJNSA_ILi8EEENSA_ILi32EEEEEENS5_IJS17_SC_EEEEEEEvNS4_8identityENS4_23SM90_TMA_LOAD_MULTICASTES1B_vS1C_EENS_8epilogue10collective18CollectiveEpilogueINS1F_23Sm100TmaWarpSpecializedILi3ELi2ELi16ELb1ELb0EEEJSH_NS5_IJNSS_ISF_SC_EENSS_IS17_SC_EEEEEfSI_fSI_NS1F_6fusion15FusionCallbacksIS1J_NS1N_17LinearCombinationIffffLNS_15FloatRoundStyleE2EEESH_S1M_JEEENS4_5SM1004TMEM4LOAD26SM100_TMEM_LOAD_16dp128b8xES10_S1B_NS4_17SM75_U32x4_LDSM_NENS4_14SM90_TMA_STOREES1B_NS4_17SM90_U32x4_STSM_NENS4_39AutoVectorizingCopyWithAssumedAlignmentILi128EEEEEEvvEEEEvNT_6ParamsE)
	.align		4
        /*000c*/ 	.word	index@(__assertfail)
	.align		4
        /*0010*/ 	.word	0x00000000
	.align		4
        /*0014*/ 	.word	0xfffffffe
	.align		4
        /*0018*/ 	.word	0x00000000
	.align		4
        /*001c*/ 	.word	0xfffffffd
	.align		4
        /*0020*/ 	.word	0x00000000
	.align		4
        /*0024*/ 	.word	0xfffffffc


//--------------------- .nv.constant4             --------------------------
	.section	.nv.constant4,"a",@progbits
	.align	8
	.align		8
.nv.constant4:
        /*0000*/ 	.dword	__assertfail
	.align		8
        /*0008*/ 	.dword	__unnamed_1
	.align		8
        /*0010*/ 	.dword	__unnamed_2
	.align		8
        /*0018*/ 	.dword	_ZN40_INTERNAL_aefe9f49_4_k_cu_5558f28e_277064cuda3std3__45__cpo5beginE
	.align		8
        /*0020*/ 	.dword	_ZN40_INTERNAL_aefe9f49_4_k_cu_5558f28e_277064cuda3std3__45__cpo3endE
	.align		8
        /*0028*/ 	.dword	_ZN40_INTERNAL_aefe9f49_4_k_cu_5558f28e_277064cuda3std3__45__cpo6cbeginE
	.align		8
        /*0030*/ 	.dword	_ZN40_INTERNAL_aefe9f49_4_k_cu_5558f28e_277064cuda3std3__45__cpo4cendE
	.align		8
        /*0038*/ 	.dword	_ZN40_INTERNAL_aefe9f49_4_k_cu_5558f28e_277064cuda3std3__442_GLOBAL__N__aefe9f49_4_k_cu_5558f28e_277066ignoreE
	.align		8
        /*0040*/ 	.dword	_ZN40_INTERNAL_aefe9f49_4_k_cu_5558f28e_277064cuda3std3__419piecewise_constructE
	.align		8
        /*0048*/ 	.dword	_ZN40_INTERNAL_aefe9f49_4_k_cu_5558f28e_277064cuda3std3__48in_placeE
	.align		8
        /*0050*/ 	.dword	_ZN40_INTERNAL_aefe9f49_4_k_cu_5558f28e_277064cuda3std6ranges3__45__cpo4swapE
	.align		8
        /*0058*/ 	.dword	_ZN40_INTERNAL_aefe9f49_4_k_cu_5558f28e_277064cuda3std6ranges3__45__cpo9iter_moveE
	.align		8
        /*0060*/ 	.dword	_ZN40_INTERNAL_aefe9f49_4_k_cu_5558f28e_277064cute7productE
	.align		8
        /*0068*/ 	.dword	_ZN40_INTERNAL_aefe9f49_4_k_cu_5558f28e_277064cute1_E
	.align		8
        /*0070*/ 	.dword	$str$25
	.align		8
        /*0078*/ 	.dword	$str$26
	.align		8
        /*0080*/ 	.dword	$str$27
	.align		8
        /*0088*/ 	.dword	$str$28


//--------------------- .text._ZN7cutlass13device_kernelINS_4gemm6kernel13GemmUniversalIN4cute5tupleIJiiiiEEENS1_10collective13CollectiveMmaINS1_35MainloopSm100TmaUmmaWarpSpecializedILi3ELi2ELi4ENS5_IJNS4_1CILi4EEENSA_ILi1EEESC_EEEEENS5_IJNSA_ILi64EEESF_NSA_ILi128EEEEEEfNS5_IJlSC_lEEEfSI_NS4_8TiledMMAINS4_8MMA_AtomIJNS4_17SM100_MMA_TF32_SSINS_10tfloat32_tESM_fLi64ELi64ELNS4_4UMMA5MajorE0ELSO_0ELNSN_7ScaleInE0ELSP_0EEEEEENS4_6LayoutINS5_IJSC_SC_SC_EEENS5_IJNSA_ILi0EEESU_SU_EEEEENS5_IJNS4_10UnderscoreESX_SX_EEEEENS4_13SM90_TMA_LOADENS4_14ComposedLayoutINS4_7SwizzleILi3ELi4ELi3EEENS4_18smem_ptr_flag_bitsILi32EEENSS_INS5_IJNSA_ILi8EEENSA_ILi32EEEEEENS5_IJS17_SC_EEEEEEEvNS4_8identityENS4_23SM90_TMA_LOAD_MULTICASTES1B_vS1C_EENS_8epilogue10collective18CollectiveEpilogueINS1F_23Sm100TmaWarpSpecializedILi3ELi2ELi16ELb1ELb0EEEJSH_NS5_IJNSS_ISF_SC_EENSS_IS17_SC_EEEEEfSI_fSI_NS1F_6fusion15FusionCallbacksIS1J_NS1N_17LinearCombinationIffffLNS_15FloatRoundStyleE2EEESH_S1M_JEEENS4_5SM1004TMEM4LOAD26SM100_TMEM_LOAD_16dp128b8xES10_S1B_NS4_17SM75_U32x4_LDSM_NENS4_14SM90_TMA_STOREES1B_NS4_17SM90_U32x4_STSM_NENS4_39AutoVectorizingCopyWithAssumedAlignmentILi128EEEEEEvvEEEEvNT_6ParamsE --------------------------
	.section	.text._ZN7cutlass13device_kernelINS_4gemm6kernel13GemmUniversalIN4cute5tupleIJiiiiEEENS1_10collective13CollectiveMmaINS1_35MainloopSm100TmaUmmaWarpSpecializedILi3ELi2ELi4ENS5_IJNS4_1CILi4EEENSA_ILi1EEESC_EEEEENS5_IJNSA_ILi64EEESF_NSA_ILi128EEEEEEfNS5_IJlSC_lEEEfSI_NS4_8TiledMMAINS4_8MMA_AtomIJNS4_17SM100_MMA_TF32_SSINS_10tfloat32_tESM_fLi64ELi64ELNS4_4UMMA5MajorE0ELSO_0ELNSN_7ScaleInE0ELSP_0EEEEEENS4_6LayoutINS5_IJSC_SC_SC_EEENS5_IJNSA_ILi0EEESU_SU_EEEEENS5_IJNS4_10UnderscoreESX_SX_EEEEENS4_13SM90_TMA_LOADENS4_14ComposedLayoutINS4_7SwizzleILi3ELi4ELi3EEENS4_18smem_ptr_flag_bitsILi32EEENSS_INS5_IJNSA_ILi8EEENSA_ILi32EEEEEENS5_IJS17_SC_EEEEEEEvNS4_8identityENS4_23SM90_TMA_LOAD_MULTICASTES1B_vS1C_EENS_8epilogue10collective18CollectiveEpilogueINS1F_23Sm100TmaWarpSpecializedILi3ELi2ELi16ELb1ELb0EEEJSH_NS5_IJNSS_ISF_SC_EENSS_IS17_SC_EEEEEfSI_fSI_NS1F_6fusion15FusionCallbacksIS1J_NS1N_17LinearCombinationIffffLNS_15FloatRoundStyleE2EEESH_S1M_JEEENS4_5SM1004TMEM4LOAD26SM100_TMEM_LOAD_16dp128b8xES10_S1B_NS4_17SM75_U32x4_LDSM_NENS4_14SM90_TMA_STOREES1B_NS4_17SM90_U32x4_STSM_NENS4_39AutoVectorizingCopyWithAssumedAlignmentILi128EEEEEEvvEEEEvNT_6ParamsE,"ax",@progbits
	.align	128
.text._ZN7cutlass13device_kernelINS_4gemm6kernel13GemmUniversalIN4cute5tupleIJiiiiEEENS1_10collective13CollectiveMmaINS1_35MainloopSm100TmaUmmaWarpSpecializedILi3ELi2ELi4ENS5_IJNS4_1CILi4EEENSA_ILi1EEESC_EEEEENS5_IJNSA_ILi64EEESF_NSA_ILi128EEEEEEfNS5_IJlSC_lEEEfSI_NS4_8TiledMMAINS4_8MMA_AtomIJNS4_17SM100_MMA_TF32_SSINS_10tfloat32_tESM_fLi64ELi64ELNS4_4UMMA5MajorE0ELSO_0ELNSN_7ScaleInE0ELSP_0EEEEEENS4_6LayoutINS5_IJSC_SC_SC_EEENS5_IJNSA_ILi0EEESU_SU_EEEEENS5_IJNS4_10UnderscoreESX_SX_EEEEENS4_13SM90_TMA_LOADENS4_14ComposedLayoutINS4_7SwizzleILi3ELi4ELi3EEENS4_18smem_ptr_flag_bitsILi32EEENSS_INS5_IJNSA_ILi8EEENSA_ILi32EEEEEENS5_IJS17_SC_EEEEEEEvNS4_8identityENS4_23SM90_TMA_LOAD_MULTICASTES1B_vS1C_EENS_8epilogue10collective18CollectiveEpilogueINS1F_23Sm100TmaWarpSpecializedILi3ELi2ELi16ELb1ELb0EEEJSH_NS5_IJNSS_ISF_SC_EENSS_IS17_SC_EEEEEfSI_fSI_NS1F_6fusion15FusionCallbacksIS1J_NS1N_17LinearCombinationIffffLNS_15FloatRoundStyleE2EEESH_S1M_JEEENS4_5SM1004TMEM4LOAD26SM100_TMEM_LOAD_16dp128b8xES10_S1B_NS4_17SM75_U32x4_LDSM_NENS4_14SM90_TMA_STOREES1B_NS4_17SM90_U32x4_STSM_NENS4_39AutoVectorizingCopyWithAssumedAlignmentILi128EEEEEEvvEEEEvNT_6ParamsE:
        .type           _ZN7cutlass13device_kernelINS_4gemm6kernel13GemmUniversalIN4cute5tupleIJiiiiEEENS1_10collective13CollectiveMmaINS1_35MainloopSm100TmaUmmaWarpSpecializedILi3ELi2ELi4ENS5_IJNS4_1CILi4EEENSA_ILi1EEESC_EEEEENS5_IJNSA_ILi64EEESF_NSA_ILi128EEEEEEfNS5_IJlSC_lEEEfSI_NS4_8TiledMMAINS4_8MMA_AtomIJNS4_17SM100_MMA_TF32_SSINS_10tfloat32_tESM_fLi64ELi64ELNS4_4UMMA5MajorE0ELSO_0ELNSN_7ScaleInE0ELSP_0EEEEEENS4_6LayoutINS5_IJSC_SC_SC_EEENS5_IJNSA_ILi0EEESU_SU_EEEEENS5_IJNS4_10UnderscoreESX_SX_EEEEENS4_13SM90_TMA_LOADENS4_14ComposedLayoutINS4_7SwizzleILi3ELi4ELi3EEENS4_18smem_ptr_flag_bitsILi32EEENSS_INS5_IJNSA_ILi8EEENSA_ILi32EEEEEENS5_IJS17_SC_EEEEEEEvNS4_8identityENS4_23SM90_TMA_LOAD_MULTICASTES1B_vS1C_EENS_8epilogue10collective18CollectiveEpilogueINS1F_23Sm100TmaWarpSpecializedILi3ELi2ELi16ELb1ELb0EEEJSH_NS5_IJNSS_ISF_SC_EENSS_IS17_SC_EEEEEfSI_fSI_NS1F_6fusion15FusionCallbacksIS1J_NS1N_17LinearCombinationIffffLNS_15FloatRoundStyleE2EEESH_S1M_JEEENS4_5SM1004TMEM4LOAD26SM100_TMEM_LOAD_16dp128b8xES10_S1B_NS4_17SM75_U32x4_LDSM_NENS4_14SM90_TMA_STOREES1B_NS4_17SM90_U32x4_STSM_NENS4_39AutoVectorizingCopyWithAssumedAlignmentILi128EEEEEEvvEEEEvNT_6ParamsE,@function
        .size           _ZN7cutlass13device_kernelINS_4gemm6kernel13GemmUniversalIN4cute5tupleIJiiiiEEENS1_10collective13CollectiveMmaINS1_35MainloopSm100TmaUmmaWarpSpecializedILi3ELi2ELi4ENS5_IJNS4_1CILi4EEENSA_ILi1EEESC_EEEEENS5_IJNSA_ILi64EEESF_NSA_ILi128EEEEEEfNS5_IJlSC_lEEEfSI_NS4_8TiledMMAINS4_8MMA_AtomIJNS4_17SM100_MMA_TF32_SSINS_10tfloat32_tESM_fLi64ELi64ELNS4_4UMMA5MajorE0ELSO_0ELNSN_7ScaleInE0ELSP_0EEEEEENS4_6LayoutINS5_IJSC_SC_SC_EEENS5_IJNSA_ILi0EEESU_SU_EEEEENS5_IJNS4_10UnderscoreESX_SX_EEEEENS4_13SM90_TMA_LOADENS4_14ComposedLayoutINS4_7SwizzleILi3ELi4ELi3EEENS4_18smem_ptr_flag_bitsILi32EEENSS_INS5_IJNSA_ILi8EEENSA_ILi32EEEEEENS5_IJS17_SC_EEEEEEEvNS4_8identityENS4_23SM90_TMA_LOAD_MULTICASTES1B_vS1C_EENS_8epilogue10collective18CollectiveEpilogueINS1F_23Sm100TmaWarpSpecializedILi3ELi2ELi16ELb1ELb0EEEJSH_NS5_IJNSS_ISF_SC_EENSS_IS17_SC_EEEEEfSI_fSI_NS1F_6fusion15FusionCallbacksIS1J_NS1N_17LinearCombinationIffffLNS_15FloatRoundStyleE2EEESH_S1M_JEEENS4_5SM1004TMEM4LOAD26SM100_TMEM_LOAD_16dp128b8xES10_S1B_NS4_17SM75_U32x4_LDSM_NENS4_14SM90_TMA_STOREES1B_NS4_17SM90_U32x4_STSM_NENS4_39AutoVectorizingCopyWithAssumedAlignmentILi128EEEEEEvvEEEEvNT_6ParamsE,(.L_x_162 - _ZN7cutlass13device_kernelINS_4gemm6kernel13GemmUniversalIN4cute5tupleIJiiiiEEENS1_10collective13CollectiveMmaINS1_35MainloopSm100TmaUmmaWarpSpecializedILi3ELi2ELi4ENS5_IJNS4_1CILi4EEENSA_ILi1EEESC_EEEEENS5_IJNSA_ILi64EEESF_NSA_ILi128EEEEEEfNS5_IJlSC_lEEEfSI_NS4_8TiledMMAINS4_8MMA_AtomIJNS4_17SM100_MMA_TF32_SSINS_10tfloat32_tESM_fLi64ELi64ELNS4_4UMMA5MajorE0ELSO_0ELNSN_7ScaleInE0ELSP_0EEEEEENS4_6LayoutINS5_IJSC_SC_SC_EEENS5_IJNSA_ILi0EEESU_SU_EEEEENS5_IJNS4_10UnderscoreESX_SX_EEEEENS4_13SM90_TMA_LOADENS4_14ComposedLayoutINS4_7SwizzleILi3ELi4ELi3EEENS4_18smem_ptr_flag_bitsILi32EEENSS_INS5_IJNSA_ILi8EEENSA_ILi32EEEEEENS5_IJS17_SC_EEEEEEEvNS4_8identityENS4_23SM90_TMA_LOAD_MULTICASTES1B_vS1C_EENS_8epilogue10collective18CollectiveEpilogueINS1F_23Sm100TmaWarpSpecializedILi3ELi2ELi16ELb1ELb0EEEJSH_NS5_IJNSS_ISF_SC_EENSS_IS17_SC_EEEEEfSI_fSI_NS1F_6fusion15FusionCallbacksIS1J_NS1N_17LinearCombinationIffffLNS_15FloatRoundStyleE2EEESH_S1M_JEEENS4_5SM1004TMEM4LOAD26SM100_TMEM_LOAD_16dp128b8xES10_S1B_NS4_17SM75_U32x4_LDSM_NENS4_14SM90_TMA_STOREES1B_NS4_17SM90_U32x4_STSM_NENS4_39AutoVectorizingCopyWithAssumedAlignmentILi128EEEEEEvvEEEEvNT_6ParamsE)
        .other          _ZN7cutlass13device_kernelINS_4gemm6kernel13GemmUniversalIN4cute5tupleIJiiiiEEENS1_10collective13CollectiveMmaINS1_35MainloopSm100TmaUmmaWarpSpecializedILi3ELi2ELi4ENS5_IJNS4_1CILi4EEENSA_ILi1EEESC_EEEEENS5_IJNSA_ILi64EEESF_NSA_ILi128EEEEEEfNS5_IJlSC_lEEEfSI_NS4_8TiledMMAINS4_8MMA_AtomIJNS4_17SM100_MMA_TF32_SSINS_10tfloat32_tESM_fLi64ELi64ELNS4_4UMMA5MajorE0ELSO_0ELNSN_7ScaleInE0ELSP_0EEEEEENS4_6LayoutINS5_IJSC_SC_SC_EEENS5_IJNSA_ILi0EEESU_SU_EEEEENS5_IJNS4_10UnderscoreESX_SX_EEEEENS4_13SM90_TMA_LOADENS4_14ComposedLayoutINS4_7SwizzleILi3ELi4ELi3EEENS4_18smem_ptr_flag_bitsILi32EEENSS_INS5_IJNSA_ILi8EEENSA_ILi32EEEEEENS5_IJS17_SC_EEEEEEEvNS4_8identityENS4_23SM90_TMA_LOAD_MULTICASTES1B_vS1C_EENS_8epilogue10collective18CollectiveEpilogueINS1F_23Sm100TmaWarpSpecializedILi3ELi2ELi16ELb1ELb0EEEJSH_NS5_IJNSS_ISF_SC_EENSS_IS17_SC_EEEEEfSI_fSI_NS1F_6fusion15FusionCallbacksIS1J_NS1N_17LinearCombinationIffffLNS_15FloatRoundStyleE2EEESH_S1M_JEEENS4_5SM1004TMEM4LOAD26SM100_TMEM_LOAD_16dp128b8xES10_S1B_NS4_17SM75_U32x4_LDSM_NENS4_14SM90_TMA_STOREES1B_NS4_17SM90_U32x4_STSM_NENS4_39AutoVectorizingCopyWithAssumedAlignmentILi128EEEEEEvvEEEEvNT_6ParamsE,@"STO_CUDA_ENTRY STV_DEFAULT"
_ZN7cutlass13device_kernelINS_4gemm6kernel13GemmUniversalIN4cute5tupleIJiiiiEEENS1_10collective13CollectiveMmaINS1_35MainloopSm100TmaUmmaWarpSpecializedILi3ELi2ELi4ENS5_IJNS4_1CILi4EEENSA_ILi1EEESC_EEEEENS5_IJNSA_ILi64EEESF_NSA_ILi128EEEEEEfNS5_IJlSC_lEEEfSI_NS4_8TiledMMAINS4_8MMA_AtomIJNS4_17SM100_MMA_TF32_SSINS_10tfloat32_tESM_fLi64ELi64ELNS4_4UMMA5MajorE0ELSO_0ELNSN_7ScaleInE0ELSP_0EEEEEENS4_6LayoutINS5_IJSC_SC_SC_EEENS5_IJNSA_ILi0EEESU_SU_EEEEENS5_IJNS4_10UnderscoreESX_SX_EEEEENS4_13SM90_TMA_LOADENS4_14ComposedLayoutINS4_7SwizzleILi3ELi4ELi3EEENS4_18smem_ptr_flag_bitsILi32EEENSS_INS5_IJNSA_ILi8EEENSA_ILi32EEEEEENS5_IJS17_SC_EEEEEEEvNS4_8identityENS4_23SM90_TMA_LOAD_MULTICASTES1B_vS1C_EENS_8epilogue10collective18CollectiveEpilogueINS1F_23Sm100TmaWarpSpecializedILi3ELi2ELi16ELb1ELb0EEEJSH_NS5_IJNSS_ISF_SC_EENSS_IS17_SC_EEEEEfSI_fSI_NS1F_6fusion15FusionCallbacksIS1J_NS1N_17LinearCombinationIffffLNS_15FloatRoundStyleE2EEESH_S1M_JEEENS4_5SM1004TMEM4LOAD26SM100_TMEM_LOAD_16dp128b8xES10_S1B_NS4_17SM75_U32x4_LDSM_NENS4_14SM90_TMA_STOREES1B_NS4_17SM90_U32x4_STSM_NENS4_39AutoVectorizingCopyWithAssumedAlignmentILi128EEEEEEvvEEEEvNT_6ParamsE:
[----:B------:R-:W1:Y:S01]  /*0000*/  LDC R1, c[0x0][0x37c] ;  /* 0x0000df00ff017b82 */ /* 0x000e620000000800 */
[----:B------:R-:W2:Y:S01]  /*0010*/  S2R R63, SR_TID.X ;  /* 0x00000000003f7919 */ /* 0x000ea20000002100 */
[----:B------:R-:W3:Y:S01]  /*0020*/  LDCU.64 UR8, c[0x0][0x890] ;  /* 0x00011200ff0877ac */ /* 0x000ee20008000a00 */
[----:B------:R-:W-:Y:S02]  /*0030*/  PRMT R52, RZ, 0x7610, R52 ;  /* 0x00007610ff347816 */ /* 0x000fe40000000034 */
[----:B------:R-:W-:Y:S01]  /*0040*/  ELECT P4, URZ, PT ;  /* 0x0000000000ff782f */ /* 0x000fe20003880000 */
[----:B---3--:R-:W-:-:S04]  /*0050*/  UISETP.NE.U32.AND UP0, UPT, UR8, URZ, UPT ;  /* 0x000000ff0800728c */ /* 0x008fc8000bf05070 */
[----:B------:R-:W-:Y:S01]  /*0060*/  UISETP.NE.AND.EX UP0, UPT, UR9, URZ, UPT, UP0 ;  /* 0x000000ff0900728c */ /* 0x000fe2000bf05300 */
[----:B--2---:R-:W-:-:S05]  /*0070*/  SHF.R.U32.HI R53, RZ, 0x5, R63 ;  /* 0x00000005ff357819 */ /* 0x004fca000001163f */
[----:B------:R-:W2:Y:S02]  /*0080*/  SHFL.IDX PT, R0, R53, RZ, 0x1f ;  /* 0x00001fff35007589 */ /* 0x000ea400000e0000 */
[----:B--2---:R-:W-:Y:S01]  /*0090*/  R2UR UR18, R0 ;  /* 0x00000000001272ca */ /* 0x004fe200000e0000 */
[----:B-1----:R-:W-:-:S14]  /*00a0*/  BRA.U UP0, `(.L_x_0) ;  /* 0x0000000100307547 */ /* 0x002fdc000b800000 */
[----:B------:R-:W1:Y:S02]  /*00b0*/  LDCU.64 UR4, c[0x0][0x888] ;  /* 0x00011100ff0477ac */ /* 0x000e640008000a00 */
[----:B-1----:R-:W-:-:S04]  /*00c0*/  UISETP.NE.U32.AND UP0, UPT, UR4, URZ, UPT ;  /* 0x000000ff0400728c */ /* 0x002fc8000bf05070 */
[----:B------:R-:W-:-:S09]  /*00d0*/  UISETP.NE.AND.EX UP0, UPT, UR5, URZ, UPT, UP0 ;  /* 0x000000ff0500728c */ /* 0x000fd2000bf05300 */
[----:B------:R-:W-:Y:S05]  /*00e0*/  BRA.U !UP0, `(.L_x_1) ;  /* 0x0000000108147547 */ /* 0x000fea000b800000 */
[----:B------:R-:W1:Y:S01]  /*00f0*/  LDC.64 R26, c[0x0][0x888] ;  /* 0x00022200ff1a7b82 */ /* 0x000e620000000a00 */
[----:B------:R-:W1:Y:S02]  /*0100*/  LDCU.64 UR4, c[0x0][0x358] ;  /* 0x00006b00ff0477ac */ /* 0x000e640008000a00 */
[----:B-1----:R1:W5:Y:S01]  /*0110*/  LDG.E R26, desc[UR4][R26.64] ;  /* 0x000000041a1a7981 */ /* 0x002362000c1e1900 */
[----:B------:R-:W-:Y:S01]  /*0120*/  HFMA2 R52, -RZ, RZ, 0, 5.9604644775390625e-08 ;  /* 0x00000001ff347431 */ /* 0x000fe200000001ff */
[----:B------:R-:W-:Y:S05]  /*0130*/  BRA `(.L_x_0) ;  /* 0x00000000000c7947 */ /* 0x000fea0003800000 */
.L_x_1:
[----:B------:R-:W1:Y:S01]  /*0140*/  LDCU UR4, c[0x0][0x880] ;  /* 0x00011000ff0477ac */ /* 0x000e620008000800 */
[----:B------:R-:W-:Y:S01]  /*0150*/  HFMA2 R52, -RZ, RZ, 0, 5.9604644775390625e-08 ;  /* 0x00000001ff347431 */ /* 0x000fe200000001ff */
[----:B-1----:R-:W-:-:S07]  /*0160*/  MOV R26, UR4 ;  /* 0x00000004001a7c02 */ /* 0x002fce0008000f00 */
.L_x_0:
[----:B------:R-:W2:Y:S02]  /*0170*/  LDCU.64 UR4, c[0x0][0x8b0] ;  /* 0x00011600ff0477ac */ /* 0x000ea40008000a00 */
[----:B--2---:R-:W-:-:S04]  /*0180*/  UISETP.NE.U32.AND UP0, UPT, UR4, URZ, UPT ;  /* 0x000000ff0400728c */ /* 0x004fc8000bf05070 */
[----:B------:R-:W-:-:S09]  /*0190*/  UISETP.NE.AND.EX UP0, UPT, UR5, URZ, UPT, UP0 ;  /* 0x000000ff0500728c */ /* 0x000fd2000bf05300 */
[----:B------:R-:W-:Y:S05]  /*01a0*/  BRA.U UP0, `(.L_x_2) ;  /* 0x0000000100287547 */ /* 0x000fea000b800000 */
[----:B------:R-:W2:Y:S02]  /*01b0*/  LDCU.64 UR4, c[0x0][0x8a8] ;  /* 0x00011500ff0477ac */ /* 0x000ea40008000a00 */
[----:B--2---:R-:W-:-:S04]  /*01c0*/  UISETP.NE.U32.AND UP0, UPT, UR4, URZ, UPT ;  /* 0x000000ff0400728c */ /* 0x004fc8000bf05070 */
[----:B------:R-:W-:-:S09]  /*01d0*/  UISETP.NE.AND.EX UP0, UPT, UR5, URZ, UPT, UP0 ;  /* 0x000000ff0500728c */ /* 0x000fd2000bf05300 */
[----:B------:R-:W-:Y:S05]  /*01e0*/  BRA.U !UP0, `(.L_x_3) ;  /* 0x0000000108107547 */ /* 0x000fea000b800000 */
[----:B------:R-:W2:Y:S01]  /*01f0*/  LDC.64 R24, c[0x0][0x8a8] ;  /* 0x00022a00ff187b82 */ /* 0x000ea20000000a00 */
[----:B------:R-:W2:Y:S02]  /*0200*/  LDCU.64 UR4, c[0x0][0x358] ;  /* 0x00006b00ff0477ac */ /* 0x000ea40008000a00 */
[----:B--2---:R2:W5:Y:S01]  /*0210*/  LDG.E R24, desc[UR4][R24.64] ;  /* 0x0000000418187981 */ /* 0x004562000c1e1900 */
[----:B------:R-:W-:Y:S05]  /*0220*/  BRA `(.L_x_2) ;  /* 0x0000000000087947 */ /* 0x000fea0003800000 */
.L_x_3:
[----:B------:R-:W2:Y:S02]  /*0230*/  LDCU UR4, c[0x0][0x8a0] ;  /* 0x00011400ff0477ac */ /* 0x000ea40008000800 */
[----:B--2---:R-:W-:Y:S02]  /*0240*/  MOV R24, UR4 ;  /* 0x0000000400187c02 */ /* 0x004fe40008000f00 */
.L_x_2:
[----:B------:R-:W-:Y:S01]  /*0250*/  IMAD.U32 R0, RZ, RZ, UR18 ;  /* 0x00000012ff007e24 */ /* 0x000fe2000f8e00ff */
[----:B------:R-:W-:Y:S04]  /*0260*/  BSSY.RECONVERGENT B0, `(.L_x_4) ;  /* 0x000000c000007945 */ /* 0x000fe80003800200 */
[C---:B------:R-:W-:Y:S02]  /*0270*/  ISETP.NE.OR P1, PT, R0.reuse, 0x1, !P4 ;  /* 0x000000010000780c */ /* 0x040fe40006725670 */
[----:B------:R-:W-:-:S11]  /*0280*/  ISETP.NE.OR P0, PT, R0, 0x3, !P4 ;  /* 0x000000030000780c */ /* 0x000fd60006705670 */
[----:B------:R-:W-:Y:S05]  /*0290*/  @P1 BRA `(.L_x_5) ;  /* 0x0000000000201947 */ /* 0x000fea0003800000 */
[----:B------:R-:W3:Y:S02]  /*02a0*/  LDCU.64 UR4, c[0x0][0x348] ;  /* 0x00006900ff0477ac */ /* 0x000ee40008000a00 */
[----:B---3--:R-:W-:Y:S02]  /*02b0*/  UIADD3 UR6, UP1, UPT, UR4, 0x80, URZ ;  /* 0x0000008004067890 */ /* 0x008fe4000ff3e0ff */
[----:B------:R-:W-:Y:S02]  /*02c0*/  UIADD3 UR4, UP0, UPT, UR4, 0x180, URZ ;  /* 0x0000018004047890 */ /* 0x000fe4000ff1e0ff */
[----:B------:R-:W-:Y:S02]  /*02d0*/  UIADD3.X UR7, UPT, UPT, URZ, UR5, URZ, UP1, !UPT ;  /* 0x00000005ff077290 */ /* 0x000fe40008ffe4ff */
[----:B------:R-:W-:-:S07]  /*02e0*/  UIADD3.X UR5, UPT, UPT, URZ, UR5, URZ, UP0, !UPT ;  /* 0x00000005ff057290 */ /* 0x000fce00087fe4ff */
[----:B------:R3:W-:Y:S02]  /*02f0*/  UTMACCTL.PF [UR6] ;  /* 0x00000000060079b9 */ /* 0x0007e40008040000 */
[----:B------:R3:W-:Y:S02]  /*0300*/  UTMACCTL.PF [UR4] ;  /* 0x00000000040079b9 */ /* 0x0007e40008040000 */
[----:B---3--:R-:W-:Y:S01]  /*0310*/  NOP ;  /* 0x0000000000007918 */ /* 0x008fe20000000000 */
.L_x_5:
[----:B------:R-:W-:Y:S05]  /*0320*/  BSYNC.RECONVERGENT B0 ;  /* 0x0000000000007941 */ /* 0x000fea0003800200 */
.L_x_4:
[----:B------:R-:W-:Y:S04]  /*0330*/  BSSY.RECONVERGENT B0, `(.L_x_6) ;  /* 0x000000a000007945 */ /* 0x000fe80003800200 */
        /* <DEDUP_REMOVED lines=9> */
.L_x_7:
[----:B------:R-:W-:Y:S05]  /*03d0*/  BSYNC.RECONVERGENT B0 ;  /* 0x0000000000007941 */ /* 0x000fea0003800200 */
.L_x_6:
[----:B------:R-:W3:Y:S01]  /*03e0*/  LDCU.64 UR4, c[0x0][0x888] ;  /* 0x00011100ff0477ac */ /* 0x000ee20008000a00 */
[----:B------:R-:W-:Y:S02]  /*03f0*/  UISETP.EQ.U32.AND UP2, UPT, UR8, URZ, UPT ;  /* 0x000000ff0800728c */ /* 0x000fe4000bf42070 */
[----:B------:R-:W-:Y:S02]  /*0400*/  UPLOP3.LUT UP3, UPT, UPT, UPT, UPT, 0x80, 0x8 ;  /* 0x000000000008789c */ /* 0x000fe40003f6f070 */
[----:B---3--:R-:W-:-:S04]  /*0410*/  UISETP.NE.U32.AND UP0, UPT, UR4, URZ, UPT ;  /* 0x000000ff0400728c */ /* 0x008fc8000bf05070 */
[----:B------:R-:W-:-:S04]  /*0420*/  UISETP.NE.AND.EX UP1, UPT, UR5, URZ, UPT, UP0 ;  /* 0x000000ff0500728c */ /* 0x000fc8000bf25300 */
[----:B------:R-:W-:-:S04]  /*0430*/  UISETP.EQ.OR.EX UP4, UPT, UR9, URZ, !UP1, UP2 ;  /* 0x000000ff0900728c */ /* 0x000fc8000cf82720 */
[----:B------:R-:W-:-:S06]  /*0440*/  UP2UR UR4, UPR, URZ, 0x10 ;  /* 0x00000010ff047883 */ /* 0x000fcc0008000000 */
[----:B------:R-:W-:Y:S01]  /*0450*/  MOV R56, UR4 ;  /* 0x0000000400387c02 */ /* 0x000fe20008000f00 */
[----:B------:R-:W-:Y:S06]  /*0460*/  BRA.U !UP4, `(.L_x_8) ;  /* 0x000000010c207547 */ /* 0x000fec000b800000 */
[----:B------:R-:W-:Y:S01]  /*0470*/  UISETP.NE.U32.AND UP2, UPT, UR8, URZ, UPT ;  /* 0x000000ff0800728c */ /* 0x000fe2000bf45070 */
[----:B-----5:R-:W-:Y:S01]  /*0480*/  FSETP.NEU.AND P0, PT, R26, RZ, PT ;  /* 0x000000ff1a00720b */ /* 0x020fe20003f0d000 */
[----:B------:R-:W-:Y:S02]  /*0490*/  USEL UR4, URZ, 0xffffffff, UP1 ;  /* 0xffffffffff047887 */ /* 0x000fe40008800000 */
[----:B------:R-:W-:-:S10]  /*04a0*/  UISETP.NE.AND.EX UP2, UPT, UR9, URZ, UPT, UP2 ;  /* 0x000000ff0900728c */ /* 0x000fd4000bf45320 */
[----:B------:R-:W-:Y:S01]  /*04b0*/  VOTEU.ANY UP0, P0 ;  /* 0x0000000000ff7886 */ /* 0x000fe20000000100 */
[----:B------:R-:W-:-:S04]  /*04c0*/  @!UP2 USEL UR4, URZ, 0xffffffff, UP0 ;  /* 0xffffffffff04a887 */ /* 0x000fc80008000000 */
[----:B------:R-:W-:-:S04]  /*04d0*/  ULOP3.LUT UR4, UR4, 0x1, URZ, 0xc0, !UPT ;  /* 0x0000000104047892 */ /* 0x000fc8000f8ec0ff */
[----:B------:R-:W-:-:S11]  /*04e0*/  UISETP.NE.U32.AND UP3, UPT, UR4, 0x1, UPT ;  /* 0x000000010400788c */ /* 0x000fd6000bf65070 */
.L_x_8:
[----:B------:R-:W3:Y:S01]  /*04f0*/  SHFL.IDX PT, R2, R53, RZ, 0x1f ;  /* 0x00001fff35027589 */ /* 0x000ee200000e0000 */
[----:B------:R-:W-:Y:S01]  /*0500*/  UISETP.NE.AND UP5, UPT, UR18, 0x2, UPT ;  /* 0x000000021200788c */ /* 0x000fe2000bfa5270 */
[----:B---3--:R-:W-:-:S13]  /*0510*/  ISETP.NE.AND P0, PT, R2, RZ, PT ;  /* 0x000000ff0200720c */ /* 0x008fda0003f05270 */
[----:B------:R-:W-:Y:S05]  /*0520*/  @P0 BRA `(.L_x_9) ;  /* 0x0000000000500947 */ /* 0x000fea0003800000 */
[----:B------:R-:W3:Y:S01]  /*0530*/  S2UR UR4, SR_CgaCtaId ;  /* 0x00000000000479c3 */ /* 0x000ee20000008800 */
[----:B------:R-:W-:Y:S01]  /*0540*/  UMOV UR5, 0x400 ;  /* 0x0000040000057882 */ /* 0x000fe20000000000 */
[----:B------:R-:W-:Y:S01]  /*0550*/  UMOV UR8, 0x1 ;  /* 0x0000000100087882 */ /* 0x000fe20000000000 */
[----:B------:R-:W-:Y:S01]  /*0560*/  UMOV UR6, 0x4 ;  /* 0x0000000400067882 */ /* 0x000fe20000000000 */
[----:B------:R-:W-:-:S04]  /*0570*/  UIADD3 UR8, UPT, UPT, -UR8, 0x100000, URZ ;  /* 0x0010000008087890 */ /* 0x000fc8000fffe1ff */
[----:B------:R-:W-:Y:S02]  /*0580*/  USHF.L.U32 UR9, UR8, 0xb, URZ ;  /* 0x0000000b08097899 */ /* 0x000fe400080006ff */
[----:B------:R-:W-:Y:S02]  /*0590*/  USHF.L.U32 UR8, UR8, 0x1, URZ ;  /* 0x0000000108087899 */ /* 0x000fe400080006ff */
[----:B------:R-:W-:-:S04]  /*05a0*/  UIADD3 UR6, UPT, UPT, -UR6, 0x100000, URZ ;  /* 0x0010000006067890 */ /* 0x000fc8000fffe1ff */
[----:B------:R-:W-:Y:S02]  /*05b0*/  USHF.L.U32 UR7, UR6, 0xb, URZ ;  /* 0x0000000b06077899 */ /* 0x000fe400080006ff */
[----:B------:R-:W-:Y:S01]  /*05c0*/  USHF.L.U32 UR6, UR6, 0x1, URZ ;  /* 0x0000000106067899 */ /* 0x000fe200080006ff */
[----:B------:R-:W-:Y:S01]  /*05d0*/  ELECT P0, URZ, PT ;  /* 0x0000000000ff782f */ /* 0x000fe20003800000 */
[----:B---3--:R-:W-:Y:S01]  /*05e0*/  ULEA UR4, UR4, UR5, 0x18 ;  /* 0x0000000504047291 */ /* 0x008fe2000f8ec0ff */
[----:B------:R-:W3:Y:S11]  /*05f0*/  FENCE.VIEW.ASYNC.S ;  /* 0x00000000000073c6 */ /* 0x000ef60000000000 */
[----:B---3--:R3:W4:Y:S01]  /*0600*/  SYNCS.EXCH.64 URZ, [UR4], UR8 ;  /* 0x0000000804ff75b2 */ /* 0x0087220008000100 */
[----:B------:R3:W1:Y:S01]  /*0610*/  SYNCS.EXCH.64 URZ, [UR4+0x18], UR6 ;  /* 0x0000180604ff75b2 */ /* 0x0006620008000100 */
[----:B------:R3:W1:Y:S01]  /*0620*/  SYNCS.EXCH.64 URZ, [UR4+0x8], UR8 ;  /* 0x0000080804ff75b2 */ /* 0x0006620008000100 */
[----:B------:R3:W1:Y:S01]  /*0630*/  SYNCS.EXCH.64 URZ, [UR4+0x20], UR6 ;  /* 0x0000200604ff75b2 */ /* 0x0006620008000100 */
[----:B------:R3:W1:Y:S01]  /*0640*/  SYNCS.EXCH.64 URZ, [UR4+0x10], UR8 ;  /* 0x0000100804ff75b2 */ /* 0x0006620008000100 */
[----:B------:R3:W1:Y:S01]  /*0650*/  SYNCS.EXCH.64 URZ, [UR4+0x28], UR6 ;  /* 0x0000280604ff75b2 */ /* 0x0006620008000100 */
[----:B------:R-:W-:Y:S01]  /*0660*/  NOP ;  /* 0x0000000000007918 */ /* 0x000fe20000000000 */
.L_x_9:
[----:B------:R-:W2:Y:S01]  /*0670*/  SHFL.IDX PT, R2, R53, RZ, 0x1f ;  /* 0x00001fff35027589 */ /* 0x000ea200000e0000 */
[----:B------:R-:W-:Y:S01]  /*0680*/  NOP ;  /* 0x0000000000007918 */ /* 0x000fe20000000000 */
[----:B--2---:R-:W-:-:S13]  /*0690*/  ISETP.NE.AND P0, PT, R2, 0x1, PT ;  /* 0x000000010200780c */ /* 0x004fda0003f05270 */
[----:B------:R-:W-:Y:S05]  /*06a0*/  @P0 BRA `(.L_x_10) ;  /* 0x0000000000500947 */ /* 0x000fea0003800000 */
[----:B---3--:R-:W2:Y:S01]  /*06b0*/  S2UR UR4, SR_CgaCtaId ;  /* 0x00000000000479c3 */ /* 0x008ea20000008800 */
        /* <DEDUP_REMOVED lines=10> */
[----:B--2---:R-:W-:Y:S01]  /*0760*/  ULEA UR4, UR4, UR5, 0x18 ;  /* 0x0000000504047291 */ /* 0x004fe2000f8ec0ff */
[----:B------:R-:W2:Y:S11]  /*0770*/  FENCE.VIEW.ASYNC.S ;  /* 0x00000000000073c6 */ /* 0x000eb60000000000 */
[----:B--2---:R2:W3:Y:S01]  /*0780*/  SYNCS.EXCH.64 URZ, [UR4+0x30], UR8 ;  /* 0x0000300804ff75b2 */ /* 0x0044e20008000100 */
[----:B------:R2:W1:Y:S01]  /*0790*/  SYNCS.EXCH.64 URZ, [UR4+0x48], UR6 ;  /* 0x0000480604ff75b2 */ /* 0x0004620008000100 */
[----:B------:R2:W1:Y:S01]  /*07a0*/  SYNCS.EXCH.64 URZ, [UR4+0x38], UR8 ;  /* 0x0000380804ff75b2 */ /* 0x0004620008000100 */
[----:B------:R2:W1:Y:S01]  /*07b0*/  SYNCS.EXCH.64 URZ, [UR4+0x50], UR6 ;  /* 0x0000500604ff75b2 */ /* 0x0004620008000100 */
[----:B------:R2:W1:Y:S01]  /*07c0*/  SYNCS.EXCH.64 URZ, [UR4+0x40], UR8 ;  /* 0x0000400804ff75b2 */ /* 0x0004620008000100 */
[----:B------:R2:W1:Y:S01]  /*07d0*/  SYNCS.EXCH.64 URZ, [UR4+0x58], UR6 ;  /* 0x0000580604ff75b2 */ /* 0x0004620008000100 */
[----:B------:R-:W-:Y:S01]  /*07e0*/  NOP ;  /* 0x0000000000007918 */ /* 0x000fe20000000000 */
.L_x_10:
[----:B------:R-:W4:Y:S01]  /*07f0*/  SHFL.IDX PT, R2, R53, RZ, 0x1f ;  /* 0x00001fff35027589 */ /* 0x000f2200000e0000 */
[----:B------:R-:W-:Y:S01]  /*0800*/  NOP ;  /* 0x0000000000007918 */ /* 0x000fe20000000000 */
[----:B----4-:R-:W-:-:S13]  /*0810*/  ISETP.NE.AND P0, PT, R2, 0x3, PT ;  /* 0x000000030200780c */ /* 0x010fda0003f05270 */
[----:B------:R-:W-:Y:S05]  /*0820*/  @P0 BRA `(.L_x_11) ;  /* 0x0000000000300947 */ /* 0x000fea0003800000 */
[----:B--23--:R-:W2:Y:S01]  /*0830*/  S2UR UR4, SR_CgaCtaId ;  /* 0x00000000000479c3 */ /* 0x00cea20000008800 */
[----:B------:R-:W-:Y:S01]  /*0840*/  UMOV UR6, 0x400 ;  /* 0x0000040000067882 */ /* 0x000fe20000000000 */
[----:B------:R-:W-:Y:S01]  /*0850*/  UMOV UR5, 0x20 ;  /* 0x0000002000057882 */ /* 0x000fe20000000000 */
[----:B------:R-:W-:Y:S01]  /*0860*/  ELECT P0, URZ, PT ;  /* 0x0000000000ff782f */ /* 0x000fe20003800000 */
[----:B--2---:R-:W-:Y:S02]  /*0870*/  ULEA UR6, UR4, UR6, 0x18 ;  /* 0x0000000604067291 */ /* 0x004fe4000f8ec0ff */
[----:B------:R-:W-:-:S04]  /*0880*/  UIADD3 UR4, UPT, UPT, -UR5, 0x100000, URZ ;  /* 0x0010000005047890 */ /* 0x000fc8000fffe1ff */
[----:B------:R-:W-:Y:S02]  /*0890*/  USHF.L.U32 UR5, UR4, 0xb, URZ ;  /* 0x0000000b04057899 */ /* 0x000fe400080006ff */
[----:B------:R-:W-:Y:S01]  /*08a0*/  USHF.L.U32 UR4, UR4, 0x1, URZ ;  /* 0x0000000104047899 */ /* 0x000fe200080006ff */
[----:B------:R-:W2:Y:S11]  /*08b0*/  FENCE.VIEW.ASYNC.S ;  /* 0x00000000000073c6 */ /* 0x000eb60000000000 */
[----:B--2---:R4:W2:Y:S01]  /*08c0*/  SYNCS.EXCH.64 URZ, [UR6+0x60], UR4 ;  /* 0x0000600406ff75b2 */ /* 0x0048a20008000100 */
[----:B------:R4:W3:Y:S02]  /*08d0*/  SYNCS.EXCH.64 URZ, [UR6+0x68], UR4 ;  /* 0x0000680406ff75b2 */ /* 0x0008e40008000100 */
[----:B----4-:R-:W-:Y:S01]  /*08e0*/  NOP ;  /* 0x0000000000007918 */ /* 0x010fe20000000000 */
.L_x_11:
[----:B------:R-:W4:Y:S01]  /*08f0*/  SHFL.IDX PT, R2, R53, RZ, 0x1f ;  /* 0x00001fff35027589 */ /* 0x000f2200000e0000 */
[----:B------:R-:W-:Y:S01]  /*0900*/  NOP ;  /* 0x0000000000007918 */ /* 0x000fe20000000000 */
[----:B----4-:R-:W-:-:S13]  /*0910*/  ISETP.NE.AND P0, PT, R2, 0x4, PT ;  /* 0x000000040200780c */ /* 0x010fda0003f05270 */
[----:B------:R-:W-:Y:S05]  /*0920*/  @P0 BRA `(.L_x_12) ;  /* 0x00000000004c0947 */ /* 0x000fea0003800000 */
[----:B--23--:R-:W2:Y:S01]  /*0930*/  S2UR UR6, SR_CgaCtaId ;  /* 0x00000000000679c3 */ /* 0x00cea20000008800 */
[----:B------:R-:W-:Y:S01]  /*0940*/  UMOV UR4, 0x3a0 ;  /* 0x000003a000047882 */ /* 0x000fe20000000000 */
[----:B------:R-:W-:Y:S01]  /*0950*/  UMOV UR5, 0x400 ;  /* 0x0000040000057882 */ /* 0x000fe20000000000 */
[----:B------:R-:W-:Y:S01]  /*0960*/  USEL UR4, UR4, 0x320, UP3 ;  /* 0x0000032004047887 */ /* 0x000fe20009800000 */
[----:B------:R-:W-:Y:S01]  /*0970*/  UMOV UR8, 0x1 ;  /* 0x0000000100087882 */ /* 0x000fe20000000000 */
[----:B------:R-:W-:Y:S01]  /*0980*/  ELECT P0, URZ, PT ;  /* 0x0000000000ff782f */ /* 0x000fe20003800000 */
[----:B------:R-:W-:-:S04]  /*0990*/  UIADD3 UR8, UPT, UPT, -UR8, 0x100000, URZ ;  /* 0x0010000008087890 */ /* 0x000fc8000fffe1ff */
[----:B------:R-:W-:Y:S02]  /*09a0*/  USHF.L.U32 UR9, UR8, 0xb, URZ ;  /* 0x0000000b08097899 */ /* 0x000fe400080006ff */
[----:B------:R-:W-:Y:S02]  /*09b0*/  USHF.L.U32 UR8, UR8, 0x1, URZ ;  /* 0x0000000108087899 */ /* 0x000fe400080006ff */
[----:B--2---:R-:W-:Y:S02]  /*09c0*/  ULEA UR6, UR6, UR5, 0x18 ;  /* 0x0000000506067291 */ /* 0x004fe4000f8ec0ff */
[----:B------:R-:W-:-:S04]  /*09d0*/  UIADD3 UR4, UPT, UPT, -UR4, 0x100000, URZ ;  /* 0x0010000004047890 */ /* 0x000fc8000fffe1ff */
[----:B------:R-:W-:Y:S02]  /*09e0*/  USHF.L.U32 UR5, UR4, 0xb, URZ ;  /* 0x0000000b04057899 */ /* 0x000fe400080006ff */
[----:B------:R-:W-:Y:S01]  /*09f0*/  USHF.L.U32 UR4, UR4, 0x1, URZ ;  /* 0x0000000104047899 */ /* 0x000fe200080006ff */
[----:B------:R-:W2:Y:S03]  /*0a00*/  FENCE.VIEW.ASYNC.S ;  /* 0x00000000000073c6 */ /* 0x000ea60000000000 */
[----:B--2---:R4:W2:Y:S08]  /*0a10*/  SYNCS.EXCH.64 URZ, [UR6+0x70], UR8 ;  /* 0x0000700806ff75b2 */ /* 0x0048b00008000100 */
[----:B------:R4:W3:Y:S01]  /*0a20*/  SYNCS.EXCH.64 URZ, [UR6+0x80], UR4 ;  /* 0x0000800406ff75b2 */ /* 0x0008e20008000100 */
[----:B------:R4:W1:Y:S01]  /*0a30*/  SYNCS.EXCH.64 URZ, [UR6+0x78], UR8 ;  /* 0x0000780806ff75b2 */ /* 0x0008620008000100 */
[----:B------:R4:W1:Y:S02]  /*0a40*/  SYNCS.EXCH.64 URZ, [UR6+0x88], UR4 ;  /* 0x0000880406ff75b2 */ /* 0x0008640008000100 */
[----:B----4-:R-:W-:Y:S01]  /*0a50*/  NOP ;  /* 0x0000000000007918 */ /* 0x010fe20000000000 */
.L_x_12:
[----:B------:R-:W4:Y:S01]  /*0a60*/  SHFL.IDX PT, R2, R53, RZ, 0x1f ;  /* 0x00001fff35027589 */ /* 0x000f2200000e0000 */
[----:B------:R-:W-:Y:S01]  /*0a70*/  NOP ;  /* 0x0000000000007918 */ /* 0x000fe20000000000 */
[----:B----4-:R-:W-:-:S13]  /*0a80*/  ISETP.NE.AND P0, PT, R2, 0x5, PT ;  /* 0x000000050200780c */ /* 0x010fda0003f05270 */
[----:B------:R-:W-:Y:S05]  /*0a90*/  @P0 BRA `(.L_x_13) ;  /* 0x0000000000580947 */ /* 0x000fea0003800000 */
[----:B--23--:R-:W2:Y:S01]  /*0aa0*/  S2UR UR4, SR_CgaCtaId ;  /* 0x00000000000479c3 */ /* 0x00cea20000008800 */
        /* <DEDUP_REMOVED lines=12> */
[----:B--2---:R4:W2:Y:S01]  /*0b70*/  SYNCS.EXCH.64 URZ, [UR4+0x90], UR8 ;  /* 0x0000900804ff75b2 */ /* 0x0048a20008000100 */
[----:B------:R4:W3:Y:S01]  /*0b80*/  SYNCS.EXCH.64 URZ, [UR4+0xb0], UR6 ;  /* 0x0000b00604ff75b2 */ /* 0x0008e20008000100 */
[----:B------:R4:W1:Y:S01]  /*0b90*/  SYNCS.EXCH.64 URZ, [UR4+0x98], UR8 ;  /* 0x0000980804ff75b2 */ /* 0x0008620008000100 */
[----:B------:R4:W1:Y:S01]  /*0ba0*/  SYNCS.EXCH.64 URZ, [UR4+0xb8], UR6 ;  /* 0x0000b80604ff75b2 */ /* 0x0008620008000100 */
[----:B------:R4:W1:Y:S01]  /*0bb0*/  SYNCS.EXCH.64 URZ, [UR4+0xa0], UR8 ;  /* 0x0000a00804ff75b2 */ /* 0x0008620008000100 */
[----:B------:R4:W1:Y:S01]  /*0bc0*/  SYNCS.EXCH.64 URZ, [UR4+0xc0], UR6 ;  /* 0x0000c00604ff75b2 */ /* 0x0008620008000100 */
[----:B------:R4:W1:Y:S01]  /*0bd0*/  SYNCS.EXCH.64 URZ, [UR4+0xa8], UR8 ;  /* 0x0000a80804ff75b2 */ /* 0x0008620008000100 */
[----:B------:R4:W1:Y:S02]  /*0be0*/  SYNCS.EXCH.64 URZ, [UR4+0xc8], UR6 ;  /* 0x0000c80604ff75b2 */ /* 0x0008640008000100 */
[----:B----4-:R-:W-:Y:S01]  /*0bf0*/  NOP ;  /* 0x0000000000007918 */ /* 0x010fe20000000000 */
.L_x_13:
[----:B------:R-:W4:Y:S01]  /*0c00*/  SHFL.IDX PT, R2, R53, RZ, 0x1f ;  /* 0x00001fff35027589 */ /* 0x000f2200000e0000 */
[----:B------:R-:W1:Y:S01]  /*0c10*/  S2UR UR55, SR_CgaCtaId ;  /* 0x00000000003779c3 */ /* 0x000e620000008800 */
[----:B------:R-:W-:Y:S01]  /*0c20*/  NOP ;  /* 0x0000000000007918 */ /* 0x000fe20000000000 */
[----:B----4-:R-:W-:-:S13]  /*0c30*/  ISETP.NE.AND P0, PT, R2, 0x3, PT ;  /* 0x000000030200780c */ /* 0x010fda0003f05270 */
[----:B-1----:R-:W-:Y:S05]  /*0c40*/  @P0 BRA `(.L_x_14) ;  /* 0x0000000000340947 */ /* 0x002fea0003800000 */
[----:B--23--:R-:W-:Y:S01]  /*0c50*/  UMOV UR4, 0x400 ;  /* 0x0000040000047882 */ /* 0x00cfe20000000000 */
[----:B------:R-:W-:Y:S01]  /*0c60*/  UMOV UR6, 0x20 ;  /* 0x0000002000067882 */ /* 0x000fe20000000000 */
[----:B------:R-:W-:Y:S02]  /*0c70*/  ULEA UR4, UR55, UR4, 0x18 ;  /* 0x0000000437047291 */ /* 0x000fe4000f8ec0ff */
[----:B------:R-:W-:-:S04]  /*0c80*/  UIADD3 UR6, UPT, UPT, -UR6, 0x100000, URZ ;  /* 0x0010000006067890 */ /* 0x000fc8000fffe1ff */
[----:B------:R-:W-:Y:S02]  /*0c90*/  USHF.L.U32 UR7, UR6, 0xb, URZ ;  /* 0x0000000b06077899 */ /* 0x000fe400080006ff */
[----:B------:R-:W-:Y:S01]  /*0ca0*/  USHF.L.U32 UR6, UR6, 0x1, URZ ;  /* 0x0000000106067899 */ /* 0x000fe200080006ff */
[----:B------:R-:W-:Y:S01]  /*0cb0*/  ELECT P0, URZ, PT ;  /* 0x0000000000ff782f */ /* 0x000fe20003800000 */
[----:B------:R-:W1:Y:S10]  /*0cc0*/  FENCE.VIEW.ASYNC.S ;  /* 0x00000000000073c6 */ /* 0x000e740000000000 */
[----:B-1----:R1:W4:Y:S01]  /*0cd0*/  SYNCS.EXCH.64 URZ, [UR4+0xd0], UR6 ;  /* 0x0000d00604ff75b2 */ /* 0x0023220008000100 */
[----:B------:R1:W2:Y:S01]  /*0ce0*/  SYNCS.EXCH.64 URZ, [UR4+0xe0], UR6 ;  /* 0x0000e00604ff75b2 */ /* 0x0002a20008000100 */
[----:B------:R1:W3:Y:S01]  /*0cf0*/  SYNCS.EXCH.64 URZ, [UR4+0xd8], UR6 ;  /* 0x0000d80604ff75b2 */ /* 0x0002e20008000100 */
[----:B------:R1:W1:Y:S01]  /*0d00*/  SYNCS.EXCH.64 URZ, [UR4+0xe8], UR6 ;  /* 0x0000e80604ff75b2 */ /* 0x0002620008000100 */
[----:B------:R-:W-:Y:S01]  /*0d10*/  NOP ;  /* 0x0000000000007918 */ /* 0x000fe20000000000 */
.L_x_14:
[----:B-123--:R-:W1:Y:S01]  /*0d20*/  LDCU UR4, c[0x0][0x36c] ;  /* 0x00006d80ff0477ac */ /* 0x00ee620008000800 */
[----:B------:R-:W-:Y:S01]  /*0d30*/  ISETP.NE.OR P4, PT, R0, 0x2, !P4 ;  /* 0x000000020000780c */ /* 0x000fe20006785670 */
[----:B------:R-:W-:Y:S01]  /*0d40*/  NOP ;  /* 0x0000000000007918 */ /* 0x000fe20000000000 */
[----:B------:R-:W-:Y:S01]  /*0d50*/  LOP3.LUT R0, R63, 0x1f, RZ, 0xc0, !PT ;  /* 0x0000001f3f007812 */ /* 0x000fe200078ec0ff */
[----:B------:R-:W-:Y:S02]  /*0d60*/  UISETP.NE.AND UP4, UPT, UR18, URZ, UPT ;  /* 0x000000ff1200728c */ /* 0x000fe4000bf85270 */
[----:B-1----:R-:W-:-:S09]  /*0d70*/  UISETP.EQ.U32.AND UP6, UPT, UR4, 0x1, UPT ;  /* 0x000000010400788c */ /* 0x002fd2000bfc2070 */
[----:B------:R-:W-:Y:S05]  /*0d80*/  BRA.U !UP6, `(.L_x_15) ;  /* 0x000000010e087547 */ /* 0x000fea000b800000 */
[----:B----4-:R-:W-:Y:S01]  /*0d90*/  UCGABAR_ARV ;  /* 0x00000000000079c7 */ /* 0x010fe20008000000 */
[----:B------:R-:W-:Y:S05]  /*0da0*/  BRA `(.L_x_16) ;  /* 0x0000000000047947 */ /* 0x000fea0003800000 */
.L_x_15:
[----:B----4-:R-:W-:Y:S01]  /*0db0*/  NOP ;  /* 0x0000000000007918 */ /* 0x010fe20000000000 */
.L_x_16:
[----:B------:R-:W1:Y:S01]  /*0dc0*/  S2UR UR26, SR_CTAID.X ;  /* 0x00000000001a79c3 */ /* 0x000e620000002500 */
[----:B------:R-:W-:-:S05]  /*0dd0*/  CS2R.32 R55, SR_CgaSize ;  /* 0x0000000000377805 */ /* 0x000fca0000008a00 */
[----:B------:R-:W-:-:S05]  /*0de0*/  IMAD R55, R55, -0xa0, RZ ;  /* 0xffffff6037377824 */ /* 0x000fca00078e02ff */
[----:B------:R-:W-:-:S14]  /*0df0*/  R2UR UR5, R55 ;  /* 0x00000000370572ca */ /* 0x000fdc00000e0000 */
[----:B------:R-:W2:Y:S01]  /*0e00*/  LDCU UR5, c[0x0][UR5+0x2b0] ;  /* 0x00005600050577ac */ /* 0x000ea20008000800 */
[----:B------:R-:W-:-:S05]  /*0e10*/  CS2R.32 R55, SR_CgaSize ;  /* 0x0000000000377805 */ /* 0x000fca0000008a00 */
[----:B------:R-:W-:-:S05]  /*0e20*/  IMAD R55, R55, -0xa0, RZ ;  /* 0xffffff6037377824 */ /* 0x000fca00078e02ff */
[----:B------:R-:W-:-:S14]  /*0e30*/  R2UR UR4, R55 ;  /* 0x00000000370472ca */ /* 0x000fdc00000e0000 */
[----:B------:R-:W3:Y:S01]  /*0e40*/  LDCU UR4, c[0x0][UR4+0x2b4] ;  /* 0x00005680040477ac */ /* 0x000ee20008000800 */
[----:B------:R-:W4:Y:S01]  /*0e50*/  S2UR UR27, SR_CTAID.Y ;  /* 0x00000000001b79c3 */ /* 0x000f220000002600 */
[----:B------:R-:W-:-:S05]  /*0e60*/  CS2R.32 R55, SR_CgaSize ;  /* 0x0000000000377805 */ /* 0x000fca0000008a00 */
[----:B------:R-:W-:-:S05]  /*0e70*/  IMAD R55, R55, -0xa0, RZ ;  /* 0xffffff6037377824 */ /* 0x000fca00078e02ff */
[----:B------:R-:W-:-:S14]  /*0e80*/  R2UR UR6, R55 ;  /* 0x00000000370672ca */ /* 0x000fdc00000e0000 */
[----:B------:R-:W3:Y:S01]  /*0e90*/  LDCU UR6, c[0x0][UR6+0x2a0] ;  /* 0x00005400060677ac */ /* 0x000ee20008000800 */
[----:B------:R-:W-:-:S05]  /*0ea0*/  CS2R.32 R55, SR_CgaSize ;  /* 0x0000000000377805 */ /* 0x000fca0000008a00 */
[----:B------:R-:W-:-:S05]  /*0eb0*/  IMAD R55, R55, -0xa0, RZ ;  /* 0xffffff6037377824 */ /* 0x000fca00078e02ff */
[----:B------:R-:W-:-:S14]  /*0ec0*/  R2UR UR7, R55 ;  /* 0x00000000370772ca */ /* 0x000fdc00000e0000 */
[----:B------:R-:W3:Y:S01]  /*0ed0*/  LDCU UR7, c[0x0][UR7+0x2a4] ;  /* 0x00005480070777ac */ /* 0x000ee20008000800 */
[----:B------:R-:W-:Y:S01]  /*0ee0*/  USHF.L.U32 UR29, UR55, 0x9, URZ ;  /* 0x00000009371d7899 */ /* 0x000fe200080006ff */
[----:B------:R-:W3:Y:S01]  /*0ef0*/  LDCU UR19, c[0x0][0xb24] ;  /* 0x00016480ff1377ac */ /* 0x000ee20008000800 */
[----:B------:R-:W3:Y:S01]  /*0f00*/  LDCU UR39, c[0x0][0xb24] ;  /* 0x00016480ff2777ac */ /* 0x000ee20008000800 */
[----:B-1----:R-:W-:Y:S01]  /*0f10*/  I2FP.F32.U32 R3, UR26 ;  /* 0x0000001a00037c45 */ /* 0x002fe20008201000 */
[----:B------:R-:W1:Y:S04]  /*0f20*/  LDCU UR22, c[0x0][0xb30] ;  /* 0x00016600ff1677ac */ /* 0x000e680008000800 */
[----:B--2---:R-:W-:Y:S01]  /*0f30*/  FMUL R3, R3, UR5 ;  /* 0x0000000503037c20 */ /* 0x004fe20008400000 */
[----:B------:R-:W-:Y:S01]  /*0f40*/  ULOP3.LUT UR29, UR29, 0x600, URZ, 0xc0, !UPT ;  /* 0x000006001d1d7892 */ /* 0x000fe2000f8ec0ff */
[----:B----4-:R-:W-:-:S04]  /*0f50*/  I2FP.F32.U32 R2, UR27 ;  /* 0x0000001b00027c45 */ /* 0x010fc80008201000 */
[----:B------:R-:W2:Y:S01]  /*0f60*/  F2I.U32.TRUNC.NTZ R3, R3 ;  /* 0x0000000300037305 */ /* 0x000ea2000020f000 */
[----:B---3--:R-:W-:-:S07]  /*0f70*/  FMUL R2, R2, UR4 ;  /* 0x0000000402027c20 */ /* 0x008fce0008400000 */
[----:B------:R-:W3:Y:S01]  /*0f80*/  F2I.U32.TRUNC.NTZ R2, R2 ;  /* 0x0000000200027305 */ /* 0x000ee2000020f000 */
[----:B--2---:R-:W-:Y:S02]  /*0f90*/  R2UR UR5, R3 ;  /* 0x00000000030572ca */ /* 0x004fe400000e0000 */
[----:B---3--:R-:W-:Y:S02]  /*0fa0*/  R2UR UR4, R2 ;  /* 0x00000000020472ca */ /* 0x008fe400000e0000 */
[----:B------:R-:W-:-:S09]  /*0fb0*/  PRMT R2, RZ, 0x7610, R2 ;  /* 0x00007610ff027816 */ /* 0x000fd20000000002 */
[----:B------:R-:W-:-:S04]  /*0fc0*/  UIADD3 UR5, UPT, UPT, -UR5, URZ, URZ ;  /* 0x000000ff05057290 */ /* 0x000fc8000fffe1ff */
[----:B------:R-:W-:Y:S02]  /*0fd0*/  UIMAD UR5, UR6, UR5, UR26 ;  /* 0x00000005060572a4 */ /* 0x000fe4000f8e021a */
[----:B------:R-:W-:-:S04]  /*0fe0*/  UIADD3 UR4, UPT, UPT, -UR4, URZ, URZ ;  /* 0x000000ff04047290 */ /* 0x000fc8000fffe1ff */
[----:B------:R-:W-:Y:S01]  /*0ff0*/  IMAD.U32 R55, RZ, RZ, UR5 ;  /* 0x00000005ff377e24 */ /* 0x000fe2000f8e00ff */
[----:B------:R-:W-:-:S06]  /*1000*/  UIMAD UR4, UR7, UR4, UR27 ;  /* 0x00000004070472a4 */ /* 0x000fcc000f8e021b */
[----:B------:R-:W-:Y:S01]  /*1010*/  IMAD.U32 R54, RZ, RZ, UR4 ;  /* 0x00000004ff367e24 */ /* 0x000fe2000f8e00ff */
[----:B-1----:R-:W-:Y:S06]  /*1020*/  BRA.U UP4, `(.L_x_17) ;  /* 0x0000000104487547 */ /* 0x002fec000b800000 */
[----:B------:R-:W-:Y:S02]  /*1030*/  R2UR UR4, R54 ;  /* 0x00000000360472ca */ /* 0x000fe400000e0000 */
[----:B------:R-:W-:-:S11]  /*1040*/  R2UR UR8, R55 ;  /* 0x00000000370872ca */ /* 0x000fd600000e0000 */
[----:B------:R-:W-:Y:S02]  /*1050*/  UISETP.NE.AND UP0, UPT, UR4, URZ, UPT ;  /* 0x000000ff0400728c */ /* 0x000fe4000bf05270 */
[----:B------:R-:W-:Y:S02]  /*1060*/  UISETP.NE.AND UP2, UPT, UR8, 0x1, UPT ;  /* 0x000000010800788c */ /* 0x000fe4000bf45270 */
[----:B------:R-:W-:-:S04]  /*1070*/  UISETP.EQ.OR UP0, UPT, UR8, URZ, !UP0 ;  /* 0x000000ff0800728c */ /* 0x000fc8000c702670 */
[----:B------:R-:W-:Y:S02]  /*1080*/  USEL UR7, URZ, 0x1, !UP0 ;  /* 0x00000001ff077887 */ /* 0x000fe4000c000000 */
[----:B------:R-:W-:-:S04]  /*1090*/  UISETP.NE.AND UP0, UPT, UR4, URZ, UPT ;  /* 0x000000ff0400728c */ /* 0x000fc8000bf05270 */
[----:B------:R-:W-:-:S04]  /*10a0*/  USEL UR4, URZ, 0x2, UP0 ;  /* 0x00000002ff047887 */ /* 0x000fc80008000000 */
[----:B------:R-:W-:Y:S02]  /*10b0*/  USEL UR6, UR4, 0x2, UP2 ;  /* 0x0000000204067887 */ /* 0x000fe40009000000 */
[----:B------:R-:W-:Y:S02]  /*10c0*/  USEL UR4, URZ, 0x4, UP0 ;  /* 0x00000004ff047887 */ /* 0x000fe40008000000 */
[----:B------:R-:W-:-:S04]  /*10d0*/  UISETP.NE.AND UP2, UPT, UR8, 0x2, UPT ;  /* 0x000000020800788c */ /* 0x000fc8000bf45270 */
[----:B------:R-:W-:Y:S02]  /*10e0*/  USEL UR5, UR4, 0x4, UP2 ;  /* 0x0000000404057887 */ /* 0x000fe40009000000 */
[----:B------:R-:W-:Y:S02]  /*10f0*/  USEL UR4, URZ, 0x8, UP0 ;  /* 0x00000008ff047887 */ /* 0x000fe40008000000 */
[----:B------:R-:W-:Y:S02]  /*1100*/  UISETP.NE.AND UP0, UPT, UR8, 0x3, UPT ;  /* 0x000000030800788c */ /* 0x000fe4000bf05270 */
[----:B------:R-:W-:Y:S02]  /*1110*/  UIADD3 UR5, UPT, UPT, UR5, UR6, UR7 ;  /* 0x0000000605057290 */ /* 0x000fe4000fffe007 */
[----:B------:R-:W-:-:S04]  /*1120*/  USEL UR4, UR4, 0x8, UP0 ;  /* 0x0000000804047887 */ /* 0x000fc80008000000 */
[----:B------:R-:W-:-:S06]  /*1130*/  UIADD3 UR4, UPT, UPT, UR5, UR4, URZ ;  /* 0x0000000405047290 */ /* 0x000fcc000fffe0ff */
[----:B------:R-:W-:-:S07]  /*1140*/  IMAD.U32 R2, RZ, RZ, UR4 ;  /* 0x00000004ff027e24 */ /* 0x000fce000f8e00ff */
.L_x_17:
[----:B------:R-:W1:Y:S01]  /*1150*/  S2UR UR60, SR_CTAID.Z ;  /* 0x00000000003c79c3 */ /* 0x000e620000002700 */
[----:B------:R-:W-:-:S09]  /*1160*/  UISETP.GE.AND UP0, UPT, UR19, 0x1, UPT ;  /* 0x000000011300788c */ /* 0x000fd2000bf06270 */
[----:B------:R-:W-:Y:S05]  /*1170*/  BRA.U !UP0, `(.L_x_18) ;  /* 0x0000000108d07547 */ /* 0x000fea000b800000 */
[----:B------:R-:W2:Y:S01]  /*1180*/  LDCU UR20, c[0x0][0xb0c] ;  /* 0x00016180ff1477ac */ /* 0x000ea20008000800 */
[----:B------:R-:W3:Y:S01]  /*1190*/  LDCU.128 UR12, c[0x0][0xb10] ;  /* 0x00016200ff0c77ac */ /* 0x000ee20008000c00 */
[----:B------:R-:W4:Y:S01]  /*11a0*/  LDCU UR6, c[0x0][0x370] ;  /* 0x00006e00ff0677ac */ /* 0x000f220008000800 */
[----:B------:R-:W1:Y:S01]  /*11b0*/  LDCU UR7, c[0x0][0x374] ;  /* 0x00006e80ff0777ac */ /* 0x000e620008000800 */
[----:B------:R-:W1:Y:S01]  /*11c0*/  LDCU UR21, c[0x0][0xb20] ;  /* 0x00016400ff1577ac */ /* 0x000e620008000800 */
[----:B--2---:R-:W-:Y:S02]  /*11d0*/  UISETP.NE.AND UP0, UPT, UR20, 0x1, UPT ;  /* 0x000000011400788c */ /* 0x004fe4000bf05270 */
[----:B---3--:R-:W-:Y:S01]  /*11e0*/  UIMAD.WIDE.U32 UR4, UR26, UR12, URZ ;  /* 0x0000000c1a0472a5 */ /* 0x008fe2000f8e00ff */
[----:B------:R-:W2:Y:S01]  /*11f0*/  LDCU.64 UR8, c[0x0][0xb28] ;  /* 0x00016500ff0877ac */ /* 0x000ea20008000a00 */
[----:B----4-:R-:W-:Y:S02]  /*1200*/  UIMAD.WIDE.U32 UR10, UR6, UR12, URZ ;  /* 0x0000000c060a72a5 */ /* 0x010fe4000f8e00ff */
[----:B------:R-:W-:-:S02]  /*1210*/  USHF.R.U32.HI UR5, URZ, UR13, UR5 ;  /* 0x0000000dff057299 */ /* 0x000fc40008011605 */
[----:B------:R-:W-:Y:S02]  /*1220*/  UISETP.NE.AND UP2, UPT, UR19, 0x1, UPT ;  /* 0x000000011300788c */ /* 0x000fe4000bf45270 */
[----:B------:R-:W-:Y:S01]  /*1230*/  USEL UR5, UR26, UR5, !UP0 ;  /* 0x000000051a057287 */ /* 0x000fe2000c000000 */
[----:B------:R-:W-:Y:S01]  /*1240*/  UMOV UR10, UR11 ;  /* 0x0000000b000a7c82 */ /* 0x000fe20008000000 */
[----:B------:R-:W-:Y:S02]  /*1250*/  UIMAD.WIDE.U32 UR16, UR27, UR15, URZ ;  /* 0x0000000f1b1072a5 */ /* 0x000fe4000f8e00ff */
[----:B------:R-:W-:Y:S02]  /*1260*/  @UP0 USHF.R.U32.HI UR6, URZ, UR13, UR10 ;  /* 0x0000000dff060299 */ /* 0x000fe4000801160a */
[----:B------:R-:W-:Y:S02]  /*1270*/  UISETP.NE.AND UP0, UPT, UR14, 0x1, UPT ;  /* 0x000000010e00788c */ /* 0x000fe4000bf05270 */
[----:B-1----:R-:W-:-:S02]  /*1280*/  UIMAD.WIDE.U32 UR10, UR7, UR15, URZ ;  /* 0x0000000f070a72a5 */ /* 0x002fc4000f8e00ff */
[----:B--2---:R-:W-:Y:S01]  /*1290*/  UIMAD.WIDE.U32 UR12, UR6, UR8, URZ ;  /* 0x00000008060c72a5 */ /* 0x004fe2000f8e00ff */
[----:B------:R-:W-:Y:S02]  /*12a0*/  UMOV UR4, UR17 ;  /* 0x0000001100047c82 */ /* 0x000fe40008000000 */
[----:B------:R-:W-:Y:S02]  /*12b0*/  USHF.R.U32.HI UR4, URZ, UR21, UR4 ;  /* 0x00000015ff047299 */ /* 0x000fe40008011604 */
[----:B------:R-:W-:Y:S02]  /*12c0*/  UMOV UR10, UR11 ;  /* 0x0000000b000a7c82 */ /* 0x000fe40008000000 */
[----:B------:R-:W-:Y:S01]  /*12d0*/  UMOV UR12, UR13 ;  /* 0x0000000d000c7c82 */ /* 0x000fe20008000000 */
[----:B------:R-:W-:Y:S02]  /*12e0*/  @UP0 USHF.R.U32.HI UR7, URZ, UR21, UR10 ;  /* 0x00000015ff070299 */ /* 0x000fe4000801160a */
[----:B------:R-:W-:-:S02]  /*12f0*/  USEL UR4, UR27, UR4, !UP0 ;  /* 0x000000041b047287 */ /* 0x000fc4000c000000 */
[----:B------:R-:W-:Y:S02]  /*1300*/  UIMAD.WIDE.U32 UR10, UR7, UR8, URZ ;  /* 0x00000008070a72a5 */ /* 0x000fe4000f8e00ff */
[----:B------:R-:W-:Y:S02]  /*1310*/  @UP2 USHF.R.U32.HI UR6, URZ, UR9, UR12 ;  /* 0x00000009ff062299 */ /* 0x000fe4000801160c */
[----:B------:R-:W-:-:S03]  /*1320*/  UIMAD.WIDE.U32 UR12, UR4, UR8, URZ ;  /* 0x00000008040c72a5 */ /* 0x000fc6000f8e00ff */
[----:B------:R-:W-:Y:S02]  /*1330*/  UMOV UR10, UR11 ;  /* 0x0000000b000a7c82 */ /* 0x000fe40008000000 */
[----:B------:R-:W-:Y:S02]  /*1340*/  @UP2 USHF.R.U32.HI UR7, URZ, UR9, UR10 ;  /* 0x00000009ff072299 */ /* 0x000fe4000801160a */
[----:B------:R-:W-:Y:S02]  /*1350*/  UIMAD UR10, UR6, UR19, URZ ;  /* 0x00000013060a72a4 */ /* 0x000fe4000f8e02ff */
[----:B------:R-:W-:-:S04]  /*1360*/  UIMAD UR7, UR7, UR19, URZ ;  /* 0x00000013070772a4 */ /* 0x000fc8000f8e02ff */
[----:B------:R-:W-:-:S03]  /*1370*/  UISETP.GE.AND UP0, UPT, UR4, UR7, UPT ;  /* 0x000000070400728c */ /* 0x000fc6000bf06270 */
[----:B------:R-:W-:Y:S01]  /*1380*/  UMOV UR7, UR13 ;  /* 0x0000000d00077c82 */ /* 0x000fe20008000000 */
[----:B------:R-:W-:Y:S02]  /*1390*/  UISETP.GE.OR UP0, UPT, UR5, UR10, UP0 ;  /* 0x0000000a0500728c */ /* 0x000fe40008706670 */
[----:B------:R-:W-:Y:S02]  /*13a0*/  UIMAD.WIDE.U32 UR10, UR5, UR8, URZ ;  /* 0x00000008050a72a5 */ /* 0x000fe4000f8e00ff */
[----:B------:R-:W-:Y:S02]  /*13b0*/  USHF.R.U32.HI UR7, URZ, UR9, UR7 ;  /* 0x00000009ff077299 */ /* 0x000fe40008011607 */
[----:B------:R-:W-:Y:S02]  /*13c0*/  UIADD3 UR10, UPT, UPT, -UR4, URZ, URZ ;  /* 0x000000ff040a7290 */ /* 0x000fe4000fffe1ff */
[----:B------:R-:W-:Y:S02]  /*13d0*/  USEL UR7, UR4, UR7, !UP2 ;  /* 0x0000000704077287 */ /* 0x000fe4000d000000 */
[----:B------:R-:W-:Y:S01]  /*13e0*/  UIMAD UR10, UR14, UR10, UR27 ;  /* 0x0000000a0e0a72a4 */ /* 0x000fe2000f8e021b */
[----:B------:R-:W-:Y:S01]  /*13f0*/  @!UP0 UMOV UR8, UR11 ;  /* 0x0000000b00088c82 */ /* 0x000fe20008000000 */
[----:B------:R-:W-:-:S02]  /*1400*/  UIADD3 UR11, UPT, UPT, -UR5, URZ, URZ ;  /* 0x000000ff050b7290 */ /* 0x000fc4000fffe1ff */
[----:B------:R-:W-:Y:S02]  /*1410*/  @!UP0 USHF.R.U32.HI UR8, URZ, UR9, UR8 ;  /* 0x00000009ff088299 */ /* 0x000fe40008011608 */
[----:B------:R-:W-:Y:S02]  /*1420*/  UIADD3 UR9, UPT, UPT, -UR7, URZ, URZ ;  /* 0x000000ff07097290 */ /* 0x000fe4000fffe1ff */
[----:B------:R-:W-:Y:S02]  /*1430*/  @!UP0 USEL UR8, UR5, UR8, !UP2 ;  /* 0x0000000805088287 */ /* 0x000fe4000d000000 */
[----:B------:R-:W-:Y:S02]  /*1440*/  UIMAD UR9, UR19, UR9, UR4 ;  /* 0x00000009130972a4 */ /* 0x000fe4000f8e0204 */
[----:B------:R-:W-:Y:S02]  /*1450*/  @!UP0 UIADD3 UR7, UPT, UPT, UR7, -UR8, URZ ;  /* 0x8000000807078290 */ /* 0x000fe4000fffe0ff */
[----:B------:R-:W-:-:S02]  /*1460*/  @!UP0 UIMAD UR6, UR9, UR6, UR8 ;  /* 0x00000006090682a4 */ /* 0x000fc4000f8e0208 */
[----:B------:R-:W-:Y:S02]  /*1470*/  @!UP0 UIMAD UR4, UR7, UR19, UR5 ;  /* 0x00000013070482a4 */ /* 0x000fe4000f8e0205 */
[----:B------:R-:W-:Y:S02]  /*1480*/  UIMAD UR26, UR20, UR11, UR26 ;  /* 0x0000000b141a72a4 */ /* 0x000fe4000f8e021a */
[----:B------:R-:W-:Y:S01]  /*1490*/  UIMAD UR27, UR4, UR14, UR10 ;  /* 0x0000000e041b72a4 */ /* 0x000fe2000f8e020a */
[----:B------:R-:W-:Y:S02]  /*14a0*/  @!UP0 UMOV UR5, UR6 ;  /* 0x0000000600058c82 */ /* 0x000fe40008000000 */
[----:B------:R-:W-:-:S12]  /*14b0*/  UIMAD UR26, UR5, UR20, UR26 ;  /* 0x00000014051a72a4 */ /* 0x000fd8000f8e021a */
.L_x_18:
[----:B------:R-:W-:-:S09]  /*14c0*/  UISETP.NE.AND UP0, UPT, UR22, 0x1, UPT ;  /* 0x000000011600788c */ /* 0x000fd2000bf05270 */
[----:B------:R-:W-:Y:S05]  /*14d0*/  BRA.U UP0, `(.L_x_19) ;  /* 0x0000000100407547 */ /* 0x000fea000b800000 */
[----:B------:R-:W2:Y:S01]  /*14e0*/  LDCU.128 UR8, c[0x0][0xb10] ;  /* 0x00016200ff0877ac */ /* 0x000ea20008000c00 */
[----:B------:R-:W3:Y:S01]  /*14f0*/  LDCU UR12, c[0x0][0xb0c] ;  /* 0x00016180ff0c77ac */ /* 0x000ee20008000800 */
[----:B------:R-:W4:Y:S01]  /*1500*/  LDCU UR13, c[0x0][0xb20] ;  /* 0x00016400ff0d77ac */ /* 0x000f220008000800 */
[----:B--2---:R-:W-:Y:S02]  /*1510*/  UIMAD.WIDE.U32 UR4, UR26, UR8, URZ ;  /* 0x000000081a0472a5 */ /* 0x004fe4000f8e00ff */
[----:B------:R-:W-:Y:S02]  /*1520*/  UIMAD.WIDE.U32 UR6, UR27, UR11, URZ ;  /* 0x0000000b1b0672a5 */ /* 0x000fe4000f8e00ff */
[----:B---3--:R-:W-:Y:S02]  /*1530*/  UISETP.NE.AND UP0, UPT, UR12, 0x1, UPT ;  /* 0x000000010c00788c */ /* 0x008fe4000bf05270 */
[----:B------:R-:W-:-:S03]  /*1540*/  USHF.R.U32.HI UR5, URZ, UR9, UR5 ;  /* 0x00000009ff057299 */ /* 0x000fc60008011605 */
[----:B------:R-:W-:Y:S01]  /*1550*/  UMOV UR4, UR7 ;  /* 0x0000000700047c82 */ /* 0x000fe20008000000 */
[----:B------:R-:W-:Y:S02]  /*1560*/  USEL UR5, UR26, UR5, !UP0 ;  /* 0x000000051a057287 */ /* 0x000fe4000c000000 */
[----:B------:R-:W-:Y:S02]  /*1570*/  UISETP.NE.AND UP0, UPT, UR10, 0x1, UPT ;  /* 0x000000010a00788c */ /* 0x000fe4000bf05270 */
[----:B----4-:R-:W-:-:S04]  /*1580*/  USHF.R.U32.HI UR4, URZ, UR13, UR4 ;  /* 0x0000000dff047299 */ /* 0x010fc80008011604 */
[----:B------:R-:W-:-:S04]  /*1590*/  USEL UR4, UR27, UR4, !UP0 ;  /* 0x000000041b047287 */ /* 0x000fc8000c000000 */
[----:B------:R-:W-:Y:S02]  /*15a0*/  UIADD3 UR6, UPT, UPT, UR5, -UR4, URZ ;  /* 0x8000000405067290 */ /* 0x000fe4000fffe0ff */
[----:B------:R-:W-:Y:S02]  /*15b0*/  UIADD3 UR4, UPT, UPT, -UR5, UR4, URZ ;  /* 0x0000000405047290 */ /* 0x000fe4000fffe1ff */
[----:B------:R-:W-:Y:S02]  /*15c0*/  UIMAD UR27, UR6, UR10, UR27 ;  /* 0x0000000a061b72a4 */ /* 0x000fe4000f8e021b */
[----:B------:R-:W-:-:S12]  /*15d0*/  UIMAD UR26, UR4, UR12, UR26 ;  /* 0x0000000c041a72a4 */ /* 0x000fd8000f8e021a */
.L_x_19:
[----:B------:R-:W-:Y:S01]  /*15e0*/  UISETP.NE.AND UP0, UPT, UR18, 0x2, UPT ;  /* 0x000000021200788c */ /* 0x000fe2000bf05270 */
[----:B------:R-:W-:Y:S09]  /*15f0*/  BRA.U !UP6, `(.L_x_20) ;  /* 0x000000010e0c7547 */ /* 0x000ff2000b800000 */
[----:B------:R-:W-:Y:S01]  /*1600*/  UCGABAR_WAIT ;  /* 0x0000000000007dc7 */ /* 0x000fe20008000000 */
[----:B------:R-:W-:Y:S01]  /*1610*/  CCTL.IVALL ;  /* 0x00000000ff00798f */ /* 0x000fe20002000000 */
[----:B------:R-:W-:Y:S05]  /*1620*/  BRA `(.L_x_21) ;  /* 0x0000000000047947 */ /* 0x000fea0003800000 */
.L_x_20:
[----:B------:R-:W-:Y:S06]  /*1630*/  BAR.SYNC.DEFER_BLOCKING 0x0 ;  /* 0x0000000000007b1d */ /* 0x000fec0000010000 */
.L_x_21:
[----:B------:R-:W-:Y:S05]  /*1640*/  BRA.U UP0, `(.L_x_22) ;  /* 0x0000001500d47547 */ /* 0x000fea000b800000 */
[----:B------:R-:W2:Y:S01]  /*1650*/  LDCU UR6, c[0x0][0x38c] ;  /* 0x00007180ff0677ac */ /* 0x000ea20008000800 */
[----:B------:R-:W-:Y:S01]  /*1660*/  PLOP3.LUT P2, PT, PT, PT, UP3, 0x80, 0x8 ;  /* 0x000000000008781c */ /* 0x000fe20003f4f038 */
[----:B------:R-:W-:Y:S01]  /*1670*/  IMAD.MOV.U32 R12, RZ, RZ, 0x1 ;  /* 0x00000001ff0c7424 */ /* 0x000fe200078e00ff */
[----:B------:R-:W-:Y:S01]  /*1680*/  ISETP.EQ.OR P3, PT, R0, RZ, P4 ;  /* 0x000000ff0000720c */ /* 0x000fe20002762670 */
[----:B------:R-:W-:Y:S01]  /*1690*/  UISETP.NE.AND UP1, UPT, UR18, URZ, UPT ;  /* 0x000000ff1200728c */ /* 0x000fe2000bf25270 */
[----:B------:R-:W-:Y:S01]  /*16a0*/  PLOP3.LUT P2, PT, P2, PT, PT, 0x8, 0x80 ;  /* 0x000000000080781c */ /* 0x000fe2000174e170 */
[----:B------:R-:W-:Y:S01]  /*16b0*/  USEL UR38, URZ, 0x1, UP5 ;  /* 0x00000001ff267887 */ /* 0x000fe2000a800000 */
[----:B------:R-:W-:Y:S01]  /*16c0*/  CS2R R10, SRZ ;  /* 0x00000000000a7805 */ /* 0x000fe2000001ff00 */
[----:B------:R-:W-:Y:S01]  /*16d0*/  IMAD.MOV.U32 R9, RZ, RZ, RZ ;  /* 0x000000ffff097224 */ /* 0x000fe200078e00ff */
[----:B------:R-:W3:Y:S01]  /*16e0*/  LDCU UR62, c[0x0][0x370] ;  /* 0x00006e00ff3e77ac */ /* 0x000ee20008000800 */
[----:B------:R-:W-:Y:S01]  /*16f0*/  IMAD.MOV.U32 R8, RZ, RZ, 0x1 ;  /* 0x00000001ff087424 */ /* 0x000fe200078e00ff */
[----:B------:R-:W4:Y:S01]  /*1700*/  LDCU.64 UR46, c[0x0][0x348] ;  /* 0x00006900ff2e77ac */ /* 0x000f220008000a00 */
[----:B------:R-:W-:-:S02]  /*1710*/  USHF.R.U32.HI UR66, URZ, 0x5, UR29 ;  /* 0x00000005ff427899 */ /* 0x000fc4000801161d */
[----:B--2---:R-:W-:Y:S02]  /*1720*/  UIADD3 UR5, UPT, UPT, UR6, 0x7f, URZ ;  /* 0x0000007f06057890 */ /* 0x004fe4000fffe0ff */
[----:B------:R-:W-:Y:S02]  /*1730*/  UIADD3 UR67, UPT, UPT, UR6, 0xfe, URZ ;  /* 0x000000fe06437890 */ /* 0x000fe4000fffe0ff */
[----:B------:R-:W-:Y:S01]  /*1740*/  USHF.R.S32.HI UR4, URZ, 0x1f, UR5 ;  /* 0x0000001fff047899 */ /* 0x000fe20008011405 */
[----:B------:R-:W2:Y:S03]  /*1750*/  LDCU UR61, c[0x0][0x374] ;  /* 0x00006e80ff3d77ac */ /* 0x000ea60008000800 */
[----:B------:R-:W-:Y:S02]  /*1760*/  ULEA.HI UR4, UR4, UR5, URZ, 0x7 ;  /* 0x0000000504047291 */ /* 0x000fe4000f8f38ff */
[----:B------:R-:W-:-:S02]  /*1770*/  USEL UR38, UR38, 0x2, UP1 ;  /* 0x0000000226267887 */ /* 0x000fc40008800000 */
[----:B------:R-:W-:Y:S02]  /*1780*/  USHF.R.S32.HI UR64, URZ, 0x7, UR4 ;  /* 0x00000007ff407899 */ /* 0x000fe40008011404 */
[----:B------:R-:W-:Y:S02]  /*1790*/  UIADD3 UR4, UPT, UPT, UR6, -0x1, URZ ;  /* 0xffffffff06047890 */ /* 0x000fe4000fffe0ff */
[----:B------:R-:W-:Y:S02]  /*17a0*/  UISETP.LT.U32.AND UP0, UPT, UR64, 0x3, UPT ;  /* 0x000000034000788c */ /* 0x000fe4000bf01070 */
[----:B------:R-:W-:Y:S02]  /*17b0*/  UISETP.GE.U32.AND UP2, UPT, UR4, -0xff, UPT ;  /* 0xffffff010400788c */ /* 0x000fe4000bf46070 */
[----:B------:R-:W-:Y:S01]  /*17c0*/  USEL UR63, UR64, 0x3, UP0 ;  /* 0x00000003403f7887 */ /* 0x000fe20008000000 */
[----:B------:R-:W-:-:S03]  /*17d0*/  UMOV UR23, URZ ;  /* 0x000000ff00177c82 */ /* 0x000fc60008000000 */
[----:B------:R-:W-:Y:S02]  /*17e0*/  UIADD3 UR37, UPT, UPT, UR63, -0x1, URZ ;  /* 0xffffffff3f257890 */ /* 0x000fe4000fffe0ff */
[----:B------:R-:W-:-:S03]  /*17f0*/  UIADD3 UR65, UPT, UPT, UR64, -UR63, URZ ;  /* 0x8000003f40417290 */ /* 0x000fc6000fffe0ff */
[----:B------:R-:W-:-:S04]  /*1800*/  @UP2 UIADD3 UR37, UPT, UPT, UR63, URZ, URZ ;  /* 0x000000ff3f252290 */ /* 0x000fc8000fffe0ff */
[----:B--234-:R-:W-:-:S12]  /*1810*/  UIADD3 UR37, UPT, UPT, UR37, 0x1, URZ ;  /* 0x0000000125257890 */ /* 0x01cfd8000fffe0ff */
.L_x_46:
[----:B------:R-:W-:Y:S01]  /*1820*/  UISETP.NE.AND UP0, UPT, UR55, URZ, UPT ;  /* 0x000000ff3700728c */ /* 0x000fe2000bf05270 */
[----:B------:R-:W2:Y:S08]  /*1830*/  S2UR UR55, SR_CgaCtaId ;  /* 0x00000000003779c3 */ /* 0x000eb00000008800 */
[----:B---3--:R-:W-:Y:S05]  /*1840*/  BRA.U UP0, `(.L_x_23) ;  /* 0x0000000100347547 */ /* 0x008fea000b800000 */
[----:B------:R-:W3:Y:S01]  /*1850*/  S2R R0, SR_CgaCtaId ;  /* 0x0000000000007919 */ /* 0x000ee20000008800 */
[----:B------:R-:W-:-:S04]  /*1860*/  MOV R2, 0x400 ;  /* 0x0000040000027802 */ /* 0x000fc80000000f00 */
[----:B---3--:R-:W-:Y:S02]  /*1870*/  LEA R0, R0, R2, 0x18 ;  /* 0x0000000200007211 */ /* 0x008fe400078ec0ff */
[----:B------:R-:W-:-:S03]  /*1880*/  SHF.L.U32 R2, R8, 0x1f, RZ ;  /* 0x0000001f08027819 */ /* 0x000fc600000006ff */
[----:B------:R-:W-:-:S04]  /*1890*/  IMAD R0, R9, 0x8, R0 ;  /* 0x0000000809007824 */ /* 0x000fc800078e0200 */
[----:B------:R-:W3:Y:S02]  /*18a0*/  SYNCS.PHASECHK.TRANS64.TRYWAIT P0, [R0+URZ+0xe0], R2 ;  /* 0x0000e002000075a7 */ /* 0x000ee400080011ff */
[----:B---3--:R-:W-:Y:S05]  /*18b0*/  @!P0 BRA `(.L_x_24) ;  /* 0x0000006400408947 */ /* 0x008fea0003800000 */
.L_x_125:
[----:B------:R-:W-:Y:S01]  /*18c0*/  VIADD R9, R9, 0x1 ;  /* 0x0000000109097836 */ /* 0x000fe20000000000 */
[----:B------:R3:W-:Y:S04]  /*18d0*/  SYNCS.ARRIVE.TRANS64.A1T0 RZ, [R0+URZ+0xd0], RZ ;  /* 0x0000d0ff00ff79a7 */ /* 0x0007e800081000ff */
[----:B------:R-:W-:-:S04]  /*18e0*/  ISETP.NE.AND P0, PT, R9, 0x2, PT ;  /* 0x000000020900780c */ /* 0x000fc80003f05270 */
[----:B------:R-:W-:Y:S02]  /*18f0*/  SEL R9, R9, RZ, P0 ;  /* 0x000000ff09097207 */ /* 0x000fe40000000000 */
[----:B---3--:R-:W-:-:S04]  /*1900*/  SEL R0, RZ, 0x1, P0 ;  /* 0x00000001ff007807 */ /* 0x008fc80000000000 */
[----:B------:R-:W-:-:S07]  /*1910*/  LOP3.LUT R8, R8, R0, RZ, 0x3c, !PT ;  /* 0x0000000008087212 */ /* 0x000fce00078e3cff */
.L_x_23:
[----:B------:R-:W-:Y:S01]  /*1920*/  UMOV UR21, 0x400 ;  /* 0x0000040000157882 */ /* 0x000fe20000000000 */
[----:B------:R-:W-:Y:S01]  /*1930*/  SHF.L.U32 R0, R12, 0x1f, RZ ;  /* 0x0000001f0c007819 */ /* 0x000fe200000006ff */
[----:B--2---:R-:W-:Y:S02]  /*1940*/  ULEA UR21, UR55, UR21, 0x18 ;  /* 0x0000001537157291 */ /* 0x004fe4000f8ec0ff */
[----:B------:R-:W-:Y:S02]  /*1950*/  UISETP.GE.U32.AND UP0, UPT, UR67, 0xff, UPT ;  /* 0x000000ff4300788c */ /* 0x000fe4000bf06070 */
[----:B------:R-:W-:Y:S02]  /*1960*/  ULEA UR4, UR23, UR21, 0x3 ;  /* 0x0000001517047291 */ /* 0x000fe4000f8e18ff */
[----:B------:R-:W-:Y:S02]  /*1970*/  USHF.L.U32 UR59, UR26, 0x6, URZ ;  /* 0x000000061a3b7899 */ /* 0x000fe400080006ff */
[----:B------:R-:W-:Y:S01]  /*1980*/  ULEA UR27, UR27, UR66, 0x6 ;  /* 0x000000421b1b7291 */ /* 0x000fe2000f8e30ff */
[----:B------:R-:W-:-:S04]  /*1990*/  UMOV UR13, URZ ;  /* 0x000000ff000d7c82 */ /* 0x000fc80008000000 */
[----:B------:R2:W3:Y:S01]  /*19a0*/  SYNCS.PHASECHK.TRANS64.TRYWAIT P1, [UR4+0x18], R0 ;  /* 0x00001800ff0075a7 */ /* 0x0004e20008021104 */
[----:B------:R-:W-:Y:S06]  /*19b0*/  BRA.U !UP0, `(.L_x_25) ;  /* 0x0000000508587547 */ /* 0x000fec000b800000 */
[----:B------:R-:W-:Y:S01]  /*19c0*/  UMOV UR22, URZ ;  /* 0x000000ff00167c82 */ /* 0x000fe20008000000 */
[----:B------:R-:W-:-:S05]  /*19d0*/  UMOV UR6, UR23 ;  /* 0x0000001700067c82 */ /* 0x000fca0008000000 */
.L_x_33:
[----:B------:R-:W-:Y:S01]  /*19e0*/  ULEA UR57, UR6, UR21, 0x3 ;  /* 0x0000001506397291 */ /* 0x000fe2000f8e18ff */
[----:B---3--:R-:W-:Y:S01]  /*19f0*/  @!P4 MOV R2, 0x10000 ;  /* 0x000100000002c802 */ /* 0x008fe20000000f00 */
[----:B-123--:R-:W-:Y:S10]  /*1a00*/  @P1 BRA `(.L_x_26) ;  /* 0x00000000000c1947 */ /* 0x00eff40003800000 */
[----:B------:R-:W-:-:S04]  /*1a10*/  SHF.L.U32 R3, R12, 0x1f, RZ ;  /* 0x0000001f0c037819 */ /* 0x000fc800000006ff */
[----:B------:R-:W3:Y:S02]  /*1a20*/  SYNCS.PHASECHK.TRANS64.TRYWAIT P0, [UR57+0x18], R3 ;  /* 0x00001803ff0075a7 */ /* 0x000ee40008001139 */
[----:B---3--:R-:W-:Y:S05]  /*1a30*/  @!P0 BRA `(.L_x_27) ;  /* 0x0000006000f48947 */ /* 0x008fea0003800000 */
.L_x_26:
[----:B------:R3:W-:Y:S01]  /*1a40*/  @!P4 SYNCS.ARRIVE.TRANS64 RZ, [UR57], R2 ;  /* 0x00000002ffffc9a7 */ /* 0x0007e20008000039 */
[----:B------:R-:W-:-:S04]  /*1a50*/  ULOP3.LUT UR4, UR38, 0x2, URZ, 0xfc, !UPT ;  /* 0x0000000226047892 */ /* 0x000fc8000f8efcff */
[----:B------:R-:W-:-:S09]  /*1a60*/  UISETP.NE.AND UP0, UPT, UR4, 0x2, UPT ;  /* 0x000000020400788c */ /* 0x000fd2000bf05270 */
[----:B------:R-:W-:Y:S05]  /*1a70*/  BRA.U UP0, `(.L_x_28) ;  /* 0x0000000100047547 */ /* 0x000fea000b800000 */
[----:B-1----:R-:W-:Y:S05]  /*1a80*/  BPT.TRAP 0x1 ;  /* 0x000000040000795c */ /* 0x002fea0000300000 */
.L_x_28:
[----:B------:R-:W-:Y:S04]  /*1a90*/  BSSY.RECONVERGENT B0, `(.L_x_29) ;  /* 0x0000003000007945 */ /* 0x000fe80003800200 */
[----:B------:R-:W-:Y:S05]  /*1aa0*/  @P3 BRA `(.L_x_30) ;  /* 0x0000000000043947 */ /* 0x000fea0003800000 */
[----:B-1----:R-:W-:Y:S05]  /*1ab0*/  BPT.TRAP 0x1 ;  /* 0x000000040000795c */ /* 0x002fea0000300000 */
.L_x_30:
[----:B-1----:R-:W-:Y:S05]  /*1ac0*/  BSYNC.RECONVERGENT B0 ;  /* 0x0000000000007941 */ /* 0x002fea0003800200 */
.L_x_29:
[----:B------:R-:W-:Y:S01]  /*1ad0*/  UIADD3 UR4, UPT, UPT, UR6, 0x1, URZ ;  /* 0x0000000106047890 */ /* 0x000fe2000fffe0ff */
[----:B------:R-:W-:Y:S01]  /*1ae0*/  BSSY.RECONVERGENT B0, `(.L_x_31) ;  /* 0x000003e000007945 */ /* 0x000fe20003800200 */
[----:B------:R-:W-:Y:S02]  /*1af0*/  ELECT P0, URZ, PT ;  /* 0x0000000000ff782f */ /* 0x000fe40003800000 */
[----:B------:R-:W-:-:S04]  /*1b00*/  UISETP.NE.AND UP0, UPT, UR4, 0x3, UPT ;  /* 0x000000030400788c */ /* 0x000fc8000bf05270 */
[----:B------:R-:W-:Y:S02]  /*1b10*/  USEL UR5, URZ, 0x1, UP0 ;  /* 0x00000001ff057887 */ /* 0x000fe40008000000 */
[----:B------:R-:W-:-:S04]  /*1b20*/  USEL UR23, UR4, URZ, UP0 ;  /* 0x000000ff04177287 */ /* 0x000fc80008000000 */
[----:B------:R-:W-:Y:S01]  /*1b30*/  ULEA UR4, UR23, UR21, 0x3 ;  /* 0x0000001517047291 */ /* 0x000fe2000f8e18ff */
[----:B------:R-:W-:-:S04]  /*1b40*/  LOP3.LUT R12, R12, UR5, RZ, 0x3c, !PT ;  /* 0x000000050c0c7c12 */ /* 0x000fc8000f8e3cff */
[----:B--2---:R-:W-:-:S04]  /*1b50*/  SHF.L.U32 R0, R12, 0x1f, RZ ;  /* 0x0000001f0c007819 */ /* 0x004fc800000006ff */
[----:B------:R1:W2:Y:S01]  /*1b60*/  SYNCS.PHASECHK.TRANS64.TRYWAIT P1, [UR4+0x18], R0 ;  /* 0x00001800ff0075a7 */ /* 0x0002a20008021104 */
[----:B------:R-:W-:Y:S05]  /*1b70*/  @!P0 BRA `(.L_x_32) ;  /* 0x0000000000d08947 */ /* 0x000fea0003800000 */
[----:B------:R-:W-:Y:S02]  /*1b80*/  ULEA UR32, UR6, UR21, 0xf ;  /* 0x0000001506207291 */ /* 0x000fe4000f8e78ff */
[----:B------:R-:W-:Y:S02]  /*1b90*/  UIADD3 UR4, UP1, UPT, UR46, 0x80, URZ ;  /* 0x000000802e047890 */ /* 0x000fe4000ff3e0ff */
[----:B------:R-:W-:Y:S02]  /*1ba0*/  ULEA UR7, UR6, UR29, 0xd ;  /* 0x0000001d06077291 */ /* 0x000fe4000f8e68ff */
[----:B------:R-:W-:Y:S02]  /*1bb0*/  USHF.L.U32 UR58, UR22, 0x7, URZ ;  /* 0x00000007163a7899 */ /* 0x000fe400080006ff */
[----:B------:R-:W-:Y:S02]  /*1bc0*/  UIADD3 UR14, UP0, UPT, UR46, 0x180, URZ ;  /* 0x000001802e0e7890 */ /* 0x000fe4000ff1e0ff */
[----:B------:R-:W-:-:S02]  /*1bd0*/  UIADD3.X UR5, UPT, UPT, URZ, UR47, URZ, UP1, !UPT ;  /* 0x0000002fff057290 */ /* 0x000fc40008ffe4ff */
[----:B------:R-:W-:Y:S02]  /*1be0*/  ULEA UR7, UR7, UR21, 0x2 ;  /* 0x0000001507077291 */ /* 0x000fe4000f8e10ff */
[----:B------:R-:W-:Y:S02]  /*1bf0*/  UIADD3 UR56, UPT, UPT, UR32, 0x6800, URZ ;  /* 0x0000680020387890 */ /* 0x000fe4000fffe0ff */
[----:B------:R-:W-:Y:S02]  /*1c00*/  UIADD3 UR50, UPT, UPT, UR58, 0x20, URZ ;  /* 0x000000203a327890 */ /* 0x000fe4000fffe0ff */
[----:B------:R-:W-:Y:S02]  /*1c10*/  UIADD3 UR48, UPT, UPT, UR32, 0x8800, URZ ;  /* 0x0000880020307890 */ /* 0x000fe4000fffe0ff */
[----:B------:R-:W-:Y:S02]  /*1c20*/  UIADD3 UR42, UPT, UPT, UR58, 0x40, URZ ;  /* 0x000000403a2a7890 */ /* 0x000fe4000fffe0ff */
[----:B------:R-:W-:-:S02]  /*1c30*/  UIADD3 UR40, UPT, UPT, UR32, 0xa800, URZ ;  /* 0x0000a80020287890 */ /* 0x000fc4000fffe0ff */
[----:B------:R-:W-:Y:S02]  /*1c40*/  UIADD3 UR34, UPT, UPT, UR58, 0x60, URZ ;  /* 0x000000603a227890 */ /* 0x000fe4000fffe0ff */
[----:B------:R-:W-:Y:S02]  /*1c50*/  UIADD3 UR32, UPT, UPT, UR32, 0xc800, URZ ;  /* 0x0000c80020207890 */ /* 0x000fe4000fffe0ff */
[----:B------:R-:W-:Y:S02]  /*1c60*/  UIADD3.X UR15, UPT, UPT, URZ, UR47, URZ, UP0, !UPT ;  /* 0x0000002fff0f7290 */ /* 0x000fe400087fe4ff */
[----:B------:R-:W-:Y:S02]  /*1c70*/  UIADD3 UR24, UPT, UPT, UR7, 0x1e800, URZ ;  /* 0x0001e80007187890 */ /* 0x000fe4000fffe0ff */
[----:B------:R-:W-:Y:S01]  /*1c80*/  UIADD3 UR8, UPT, UPT, UR7, 0x20800, URZ ;  /* 0x0002080007087890 */ /* 0x000fe2000fffe0ff */
[----:B------:R-:W-:Y:S01]  /*1c90*/  UMOV UR30, 0x0 ;  /* 0x00000000001e7882 */ /* 0x000fe20000000000 */
[----:B------:R-:W-:Y:S01]  /*1ca0*/  UMOV UR31, 0x10000000 ;  /* 0x10000000001f7882 */ /* 0x000fe20000000000 */
[----:B------:R-:W-:Y:S01]  /*1cb0*/  UMOV UR49, UR57 ;  /* 0x0000003900317c82 */ /* 0x000fe20008000000 */
[----:B------:R-:W-:Y:S01]  /*1cc0*/  UMOV UR51, UR59 ;  /* 0x0000003b00337c82 */ /* 0x000fe20008000000 */
[----:B------:R-:W-:Y:S01]  /*1cd0*/  UMOV UR52, UR60 ;  /* 0x0000003c00347c82 */ /* 0x000fe20008000000 */
[----:B------:R-:W-:Y:S01]  /*1ce0*/  UMOV UR41, UR57 ;  /* 0x0000003900297c82 */ /* 0x000fe20008000000 */
[----:B------:R-:W-:Y:S01]  /*1cf0*/  UMOV UR43, UR59 ;  /* 0x0000003b002b7c82 */ /* 0x000fe20008000000 */
[----:B------:R-:W-:Y:S01]  /*1d00*/  UMOV UR44, UR60 ;  /* 0x0000003c002c7c82 */ /* 0x000fe20008000000 */
[----:B------:R-:W-:Y:S01]  /*1d10*/  UTMALDG.3D [UR56], [UR4], desc[UR30] ;  /* 0x00001e38040075b4 */ /* 0x000fe20008011000 */
[----:B------:R-:W-:Y:S01]  /*1d20*/  UMOV UR33, UR57 ;  /* 0x0000003900217c82 */ /* 0x000fe20008000000 */
[----:B------:R-:W-:Y:S01]  /*1d30*/  UMOV UR35, UR59 ;  /* 0x0000003b00237c82 */ /* 0x000fe20008000000 */
[----:B------:R-:W-:Y:S01]  /*1d40*/  UMOV UR36, UR60 ;  /* 0x0000003c00247c82 */ /* 0x000fe20008000000 */
[----:B------:R-:W-:Y:S01]  /*1d50*/  UMOV UR13, 0xf0000 ;  /* 0x000f0000000d7882 */ /* 0x000fe20000000000 */
[----:B------:R-:W-:Y:S01]  /*1d60*/  UMOV UR25, UR57 ;  /* 0x0000003900197c82 */ /* 0x000fe20008000000 */
[----:B------:R-:W-:Y:S01]  /*1d70*/  UMOV UR28, UR60 ;  /* 0x0000003c001c7c82 */ /* 0x000fe20008000000 */
[----:B------:R-:W-:Y:S01]  /*1d80*/  UMOV UR26, UR58 ;  /* 0x0000003a001a7c82 */ /* 0x000fe20008000000 */
[----:B------:R-:W-:Y:S01]  /*1d90*/  UTMALDG.3D [UR48], [UR4], desc[UR30] ;  /* 0x00001e30040075b4 */ /* 0x000fe20008011000 */
[----:B------:R-:W-:Y:S01]  /*1da0*/  UMOV UR9, UR57 ;  /* 0x0000003900097c82 */ /* 0x000fe20008000000 */
[----:B------:R-:W-:Y:S01]  /*1db0*/  UMOV UR11, UR27 ;  /* 0x0000001b000b7c82 */ /* 0x000fe20008000000 */
[----:B------:R-:W-:Y:S01]  /*1dc0*/  UMOV UR12, UR60 ;  /* 0x0000003c000c7c82 */ /* 0x000fe20008000000 */
[----:B------:R-:W-:Y:S01]  /*1dd0*/  UMOV UR10, UR50 ;  /* 0x00000032000a7c82 */ /* 0x000fe20008000000 */
[----:B------:R-:W-:Y:S01]  /*1de0*/  UIADD3 UR16, UPT, UPT, UR7, 0x22800, URZ ;  /* 0x0002280007107890 */ /* 0x000fe2000fffe0ff */
[----:B------:R-:W-:Y:S01]  /*1df0*/  UMOV UR17, UR57 ;  /* 0x0000003900117c82 */ /* 0x000fe20008000000 */
[----:B------:R-:W-:Y:S01]  /*1e00*/  UTMALDG.3D [UR40], [UR4], desc[UR30] ;  /* 0x00001e28040075b4 */ /* 0x000fe20008011000 */
[----:B------:R-:W-:Y:S01]  /*1e10*/  UMOV UR19, UR27 ;  /* 0x0000001b00137c82 */ /* 0x000fe20008000000 */
[----:B------:R-:W-:Y:S01]  /*1e20*/  UMOV UR20, UR60 ;  /* 0x0000003c00147c82 */ /* 0x000fe20008000000 */
[----:B------:R-:W-:Y:S01]  /*1e30*/  UMOV UR18, UR42 ;  /* 0x0000002a00127c82 */ /* 0x000fe20008000000 */
[----:B------:R-:W-:Y:S01]  /*1e40*/  UTMALDG.3D [UR32], [UR4], desc[UR30] ;  /* 0x00001e20040075b4 */ /* 0x000fe20008011000 */
[----:B------:R-:W-:Y:S01]  /*1e50*/  UTMALDG.3D.MULTICAST [UR24], [UR14], UR13, desc[UR30] ;  /* 0x00001e180e0073b4 */ /* 0x000fe2000801180d */
[----:B------:R4:W-:Y:S01]  /*1e60*/  UTMALDG.3D.MULTICAST [UR8], [UR14], UR13, desc[UR30] ;  /* 0x00001e080e0073b4 */ /* 0x0009e2000801180d */
[----:B------:R1:W-:Y:S01]  /*1e70*/  UTMALDG.3D.MULTICAST [UR16], [UR14], UR13, desc[UR30] ;  /* 0x00001e100e0073b4 */ /* 0x0003e2000801180d */
[----:B----4-:R-:W-:Y:S01]  /*1e80*/  UIADD3 UR8, UPT, UPT, UR7, 0x24800, URZ ;  /* 0x0002480007087890 */ /* 0x010fe2000fffe0ff */
[----:B------:R-:W-:-:S08]  /*1e90*/  UMOV UR10, UR34 ;  /* 0x00000022000a7c82 */ /* 0x000fd00008000000 */
[----:B------:R1:W-:Y:S02]  /*1ea0*/  UTMALDG.3D.MULTICAST [UR8], [UR14], UR13, desc[UR30] ;  /* 0x00001e080e0073b4 */ /* 0x0003e4000801180d */
[----:B-1----:R-:W-:Y:S01]  /*1eb0*/  NOP ;  /* 0x0000000000007918 */ /* 0x002fe20000000000 */
.L_x_32:
[----:B------:R-:W-:Y:S05]  /*1ec0*/  BSYNC.RECONVERGENT B0 ;  /* 0x0000000000007941 */ /* 0x000fea0003800200 */
.L_x_31:
[----:B------:R-:W-:Y:S01]  /*1ed0*/  UIADD3 UR22, UPT, UPT, UR22, 0x1, URZ ;  /* 0x0000000116167890 */ /* 0x000fe2000fffe0ff */
[----:B------:R-:W-:Y:S01]  /*1ee0*/  UMOV UR6, UR23 ;  /* 0x0000001700067c82 */ /* 0x000fe20008000000 */
[----:B------:R-:W-:Y:S02]  /*1ef0*/  UMOV UR13, UR37 ;  /* 0x00000025000d7c82 */ /* 0x000fe40008000000 */
[----:B------:R-:W-:-:S09]  /*1f00*/  UISETP.NE.AND UP0, UPT, UR22, UR37, UPT ;  /* 0x000000251600728c */ /* 0x000fd2000bf05270 */
[----:B------:R-:W-:Y:S05]  /*1f10*/  BRA.U UP0, `(.L_x_33) ;  /* 0xfffffff900b07547 */ /* 0x000fea000b83ffff */
.L_x_25:
[----:B------:R-:W-:Y:S01]  /*1f20*/  ULEA UR4, UR23, UR21, 0x3 ;  /* 0x0000001517047291 */ /* 0x000fe2000f8e18ff */
[----:B-12---:R-:W-:Y:S01]  /*1f30*/  SHF.L.U32 R0, R12, 0x1f, RZ ;  /* 0x0000001f0c007819 */ /* 0x006fe200000006ff */
[----:B------:R-:W-:Y:S01]  /*1f40*/  @!P2 SYNCS.ARRIVE.TRANS64.A1T0 RZ, [UR21+0x68], RZ ;  /* 0x000068ffffffa9a7 */ /* 0x000fe20008100015 */
[----:B------:R-:W-:-:S06]  /*1f50*/  UISETP.GT.AND UP0, UPT, UR64, UR63, UPT ;  /* 0x0000003f4000728c */ /* 0x000fcc000bf04270 */
[----:B---3--:R1:W2:Y:S03]  /*1f60*/  SYNCS.PHASECHK.TRANS64.TRYWAIT P1, [UR4+0x18], R0 ;  /* 0x00001800ff0075a7 */ /* 0x0082a60008021104 */
[----:B------:R-:W-:Y:S05]  /*1f70*/  BRA.U !UP0, `(.L_x_34) ;  /* 0x0000000508547547 */ /* 0x000fea000b800000 */
[----:B------:R-:W-:Y:S01]  /*1f80*/  UIADD3 UR22, UPT, UPT, UR65, UR13, URZ ;  /* 0x0000000d41167290 */ /* 0x000fe2000fffe0ff */
[----:B------:R-:W-:-:S11]  /*1f90*/  UMOV UR6, UR23 ;  /* 0x0000001700067c82 */ /* 0x000fd60008000000 */
.L_x_42:
[----:B------:R-:W-:Y:S01]  /*1fa0*/  ULEA UR57, UR6, UR21, 0x3 ;  /* 0x0000001506397291 */ /* 0x000fe2000f8e18ff */
[----:B--2---:R-:W-:Y:S01]  /*1fb0*/  @!P4 MOV R2, 0x10000 ;  /* 0x000100000002c802 */ /* 0x004fe20000000f00 */
[----:B--23--:R-:W-:Y:S10]  /*1fc0*/  @P1 BRA `(.L_x_35) ;  /* 0x00000000000c1947 */ /* 0x00cff40003800000 */
[----:B------:R-:W-:-:S04]  /*1fd0*/  SHF.L.U32 R3, R12, 0x1f, RZ ;  /* 0x0000001f0c037819 */ /* 0x000fc800000006ff */
[----:B------:R-:W2:Y:S02]  /*1fe0*/  SYNCS.PHASECHK.TRANS64.TRYWAIT P0, [UR57+0x18], R3 ;  /* 0x00001803ff0075a7 */ /* 0x000ea40008001139 */
[----:B--2---:R-:W-:Y:S05]  /*1ff0*/  @!P0 BRA `(.L_x_36) ;  /* 0x0000005c009c8947 */ /* 0x004fea0003800000 */
.L_x_35:
[----:B------:R2:W-:Y:S01]  /*2000*/  @!P4 SYNCS.ARRIVE.TRANS64 RZ, [UR57], R2 ;  /* 0x00000002ffffc9a7 */ /* 0x0005e20008000039 */
[----:B------:R-:W-:-:S04]  /*2010*/  ULOP3.LUT UR4, UR38, 0x2, URZ, 0xfc, !UPT ;  /* 0x0000000226047892 */ /* 0x000fc8000f8efcff */
[----:B------:R-:W-:-:S09]  /*2020*/  UISETP.NE.AND UP0, UPT, UR4, 0x2, UPT ;  /* 0x000000020400788c */ /* 0x000fd2000bf05270 */
[----:B------:R-:W-:Y:S05]  /*2030*/  BRA.U UP0, `(.L_x_37) ;  /* 0x0000000100047547 */ /* 0x000fea000b800000 */
[----:B------:R-:W-:Y:S05]  /*2040*/  BPT.TRAP 0x1 ;  /* 0x000000040000795c */ /* 0x000fea0000300000 */
.L_x_37:
[----:B------:R-:W-:Y:S04]  /*2050*/  BSSY.RECONVERGENT B0, `(.L_x_38) ;  /* 0x0000003000007945 */ /* 0x000fe80003800200 */
[----:B------:R-:W-:Y:S05]  /*2060*/  @P3 BRA `(.L_x_39) ;  /* 0x0000000000043947 */ /* 0x000fea0003800000 */
[----:B------:R-:W-:Y:S05]  /*2070*/  BPT.TRAP 0x1 ;  /* 0x000000040000795c */ /* 0x000fea0000300000 */
.L_x_39:
[----:B------:R-:W-:Y:S05]  /*2080*/  BSYNC.RECONVERGENT B0 ;  /* 0x0000000000007941 */ /* 0x000fea0003800200 */
.L_x_38:
        /* <DEDUP_REMOVED lines=8> */
[----:B-1----:R-:W-:-:S04]  /*2110*/  SHF.L.U32 R0, R12, 0x1f, RZ ;  /* 0x0000001f0c007819 */ /* 0x002fc800000006ff */
[----:B------:R1:W3:Y:S01]  /*2120*/  SYNCS.PHASECHK.TRANS64.TRYWAIT P1, [UR4+0x18], R0 ;  /* 0x00001800ff0075a7 */ /* 0x0002e20008021104 */
        /* <DEDUP_REMOVED lines=53> */
.L_x_41:
[----:B------:R-:W-:Y:S05]  /*2480*/  BSYNC.RECONVERGENT B0 ;  /* 0x0000000000007941 */ /* 0x000fea0003800200 */
.L_x_40:
[----:B------:R-:W-:Y:S01]  /*2490*/  UIADD3 UR13, UPT, UPT, UR13, 0x1, URZ ;  /* 0x000000010d0d7890 */ /* 0x000fe2000fffe0ff */
[----:B------:R-:W-:-:S03]  /*24a0*/  UMOV UR6, UR23 ;  /* 0x0000001700067c82 */ /* 0x000fc60008000000 */
[----:B------:R-:W-:-:S09]  /*24b0*/  UISETP.NE.AND UP0, UPT, UR13, UR22, UPT ;  /* 0x000000160d00728c */ /* 0x000fd2000bf05270 */
[----:B------:R-:W-:Y:S05]  /*24c0*/  BRA.U UP0, `(.L_x_42) ;  /* 0xfffffff900b47547 */ /* 0x000fea000b83ffff */
.L_x_34:
[C---:B------:R-:W-:Y:S01]  /*24d0*/  LEA R3, R11.reuse, UR21, 0x3 ;  /* 0x000000150b037c11 */ /* 0x040fe2000f8e18ff */
[----:B------:R-:W-:Y:S01]  /*24e0*/  NOP ;  /* 0x0000000000007918 */ /* 0x000fe20000000000 */
[----:B-1----:R-:W-:Y:S02]  /*24f0*/  SHF.L.U32 R0, R10, 0x1f, RZ ;  /* 0x0000001f0a007819 */ /* 0x002fe400000006ff */
[----:B------:R-:W-:Y:S02]  /*2500*/  LEA R4, R11, UR21, 0x4 ;  /* 0x000000150b047c11 */ /* 0x000fe4000f8e20ff */
[----:B------:R-:W1:Y:S02]  /*2510*/  SYNCS.PHASECHK.TRANS64.TRYWAIT P0, [R3+URZ+0x70], R0 ;  /* 0x00007000030075a7 */ /* 0x000e6400080011ff */
[----:B-1----:R-:W-:Y:S05]  /*2520*/  @!P0 BRA `(.L_x_43) ;  /* 0x0000005800688947 */ /* 0x002fea0003800000 */
.L_x_128:
[----:B------:R-:W4:Y:S01]  /*2530*/  LDS.128 R4, [R4+0x100] ;  /* 0x0001000004047984 */ /* 0x000f220000000c00 */
[----:B------:R-:W-:Y:S01]  /*2540*/  UISETP.GE.AND UP0, UPT, UR39, 0x1, UPT ;  /* 0x000000012700788c */ /* 0x000fe2000bf06270 */
[----:B------:R-:W-:Y:S01]  /*2550*/  @!PT LDS RZ, [RZ] ;  /* 0x00000000fffff984 */ /* 0x000fe20000000800 */
[----:B------:R-:W-:Y:S01]  /*2560*/  @!PT LDS RZ, [RZ] ;  /* 0x00000000fffff984 */ /* 0x000fe20000000800 */
[----:B------:R-:W-:Y:S01]  /*2570*/  @!PT LDS RZ, [RZ] ;  /* 0x00000000fffff984 */ /* 0x000fe20000000800 */
[----:B------:R-:W-:Y:S01]  /*2580*/  @!PT LDS RZ, [RZ] ;  /* 0x00000000fffff984 */ /* 0x000fe20000000800 */
[----:B------:R1:W-:Y:S06]  /*2590*/  MEMBAR.ALL.CTA ;  /* 0x0000000000007992 */ /* 0x0003ec0000008000 */
[----:B-1----:R-:W1:Y:S01]  /*25a0*/  FENCE.VIEW.ASYNC.S ;  /* 0x00000000000073c6 */ /* 0x002e620000000000 */
[----:B----4-:R-:W-:-:S13]  /*25b0*/  LOP3.LUT P0, RZ, R6, 0x1, RZ, 0xc0, !PT ;  /* 0x0000000106ff7812 */ /* 0x010fda000780c0ff */
[----:B-1----:R-:W-:Y:S01]  /*25c0*/  VOTEU.ANY UP1, P0 ;  /* 0x0000000000ff7886 */ /* 0x002fe20000020100 */
[----:B------:R-:W-:-:S13]  /*25d0*/  PLOP3.LUT P0, PT, PT, PT, UP1, 0x80, 0x8 ;  /* 0x000000000008781c */ /* 0x000fda0003f0f018 */
[----:B------:R-:W-:Y:S02]  /*25e0*/  @P0 LOP3.LUT R0, R5, 0xffff, RZ, 0xc0, !PT ;  /* 0x0000ffff05000812 */ /* 0x000fe400078ec0ff */
[----:B--2---:R-:W-:Y:S02]  /*25f0*/  @P0 MOV R2, R4 ;  /* 0x0000000400020202 */ /* 0x004fe40000000f00 */
[----:B------:R-:W-:Y:S01]  /*2600*/  @P0 R2UR UR5, R0 ;  /* 0x00000000000502ca */ /* 0x000fe200000e0000 */
[----:B------:R-:W-:Y:S01]  /*2610*/  VIADD R0, R3, 0x80 ;  /* 0x0000008003007836 */ /* 0x000fe20000000000 */
[----:B------:R-:W-:Y:S02]  /*2620*/  @P0 SHF.R.U32.HI R4, RZ, 0x10, R5 ;  /* 0x00000010ff040819 */ /* 0x000fe40000011605 */
[----:B------:R-:W-:Y:S02]  /*2630*/  @P0 R2UR UR6, R2 ;  /* 0x00000000020602ca */ /* 0x000fe400000e0000 */
[----:B------:R-:W-:-:S02]  /*2640*/  PRMT R0, RZ, 0x654, R0 ;  /* 0x00000654ff007816 */ /* 0x000fc40000000000 */
[----:B------:R-:W-:Y:S02]  /*2650*/  @P0 R2UR UR4, R4 ;  /* 0x00000000040402ca */ /* 0x000fe400000e0000 */
[----:B------:R1:W-:Y:S03]  /*2660*/  SYNCS.ARRIVE.TRANS64.RED.A1T0 RZ, [R0+URZ], RZ ;  /* 0x000000ff00ff79a7 */ /* 0x0003e600081004ff */
[----:B------:R-:W-:-:S04]  /*2670*/  @UP1 UMOV UR53, UR5 ;  /* 0x0000000500351c82 */ /* 0x000fc80008000000 */
[----:B------:R-:W-:-:S04]  /*2680*/  @UP1 UMOV UR54, UR6 ;  /* 0x0000000600361c82 */ /* 0x000fc80008000000 */
[----:B------:R-:W-:Y:S01]  /*2690*/  @UP1 UMOV UR60, UR4 ;  /* 0x00000004003c1c82 */ /* 0x000fe20008000000 */
[----:B------:R-:W-:Y:S05]  /*26a0*/  BRA.U !UP0, `(.L_x_44) ;  /* 0x0000000108d47547 */ /* 0x000fea000b800000 */
[----:B------:R-:W2:Y:S01]  /*26b0*/  LDCU.128 UR12, c[0x0][0xb10] ;  /* 0x00016200ff0c77ac */ /* 0x000ea20008000c00 */
[----:B------:R-:W4:Y:S01]  /*26c0*/  LDCU UR22, c[0x0][0xb20] ;  /* 0x00016400ff1677ac */ /* 0x000f220008000800 */
[----:B------:R-:W3:Y:S01]  /*26d0*/  LDCU UR20, c[0x0][0xb0c] ;  /* 0x00016180ff1477ac */ /* 0x000ee20008000800 */
[----:B------:R-:W1:Y:S01]  /*26e0*/  LDCU.64 UR8, c[0x0][0xb28] ;  /* 0x00016500ff0877ac */ /* 0x000e620008000a00 */
[----:B------:R-:W-:Y:S02]  /*26f0*/  UISETP.NE.AND UP3, UPT, UR39, 0x1, UPT ;  /* 0x000000012700788c */ /* 0x000fe4000bf65270 */
[----:B--2---:R-:W-:Y:S02]  /*2700*/  UIMAD.WIDE.U32 UR6, UR61, UR15, URZ ;  /* 0x0000000f3d0672a5 */ /* 0x004fe4000f8e00ff */
[----:B------:R-:W-:Y:S02]  /*2710*/  UIMAD.WIDE.U32 UR4, UR62, UR12, URZ ;  /* 0x0000000c3e0472a5 */ /* 0x000fe4000f8e00ff */
[----:B------:R-:W-:-:S02]  /*2720*/  UISETP.NE.AND UP0, UPT, UR14, 0x1, UPT ;  /* 0x000000010e00788c */ /* 0x000fc4000bf05270 */
[----:B------:R-:W-:Y:S01]  /*2730*/  UIMAD.WIDE.U32 UR18, UR53, UR15, URZ ;  /* 0x0000000f351272a5 */ /* 0x000fe2000f8e00ff */
[----:B------:R-:W-:Y:S02]  /*2740*/  UMOV UR6, UR7 ;  /* 0x0000000700067c82 */ /* 0x000fe40008000000 */
[----:B------:R-:W-:Y:S01]  /*2750*/  UMOV UR4, UR5 ;  /* 0x0000000500047c82 */ /* 0x000fe20008000000 */
[----:B----4-:R-:W-:Y:S02]  /*2760*/  USHF.R.U32.HI UR6, URZ, UR22, UR6 ;  /* 0x00000016ff067299 */ /* 0x010fe40008011606 */
[----:B---3--:R-:W-:Y:S02]  /*2770*/  UISETP.NE.AND UP2, UPT, UR20, 0x1, UPT ;  /* 0x000000011400788c */ /* 0x008fe4000bf45270 */
[----:B------:R-:W-:Y:S02]  /*2780*/  USHF.R.U32.HI UR4, URZ, UR13, UR4 ;  /* 0x0000000dff047299 */ /* 0x000fe40008011604 */
[----:B------:R-:W-:-:S02]  /*2790*/  USEL UR5, UR61, UR6, !UP0 ;  /* 0x000000063d057287 */ /* 0x000fc4000c000000 */
[----:B------:R-:W-:Y:S02]  /*27a0*/  USEL UR6, UR62, UR4, !UP2 ;  /* 0x000000043e067287 */ /* 0x000fe4000d000000 */
[----:B-1----:R-:W-:Y:S01]  /*27b0*/  UIMAD.WIDE.U32 UR10, UR5, UR8, URZ ;  /* 0x00000008050a72a5 */ /* 0x002fe2000f8e00ff */
[----:B------:R-:W-:Y:S01]  /*27c0*/  UMOV UR4, UR19 ;  /* 0x0000001300047c82 */ /* 0x000fe20008000000 */
[----:B------:R-:W-:Y:S02]  /*27d0*/  UIMAD.WIDE.U32 UR16, UR54, UR12, URZ ;  /* 0x0000000c361072a5 */ /* 0x000fe4000f8e00ff */
[----:B------:R-:W-:-:S03]  /*27e0*/  UIMAD.WIDE.U32 UR18, UR6, UR8, URZ ;  /* 0x00000008061272a5 */ /* 0x000fc6000f8e00ff */
[----:B------:R-:W-:Y:S01]  /*27f0*/  UMOV UR10, UR11 ;  /* 0x0000000b000a7c82 */ /* 0x000fe20008000000 */
[----:B------:R-:W-:Y:S02]  /*2800*/  USHF.R.U32.HI UR4, URZ, UR22, UR4 ;  /* 0x00000016ff047299 */ /* 0x000fe40008011604 */
[----:B------:R-:W-:Y:S01]  /*2810*/  @UP3 USHF.R.U32.HI UR5, URZ, UR9, UR10 ;  /* 0x00000009ff053299 */ /* 0x000fe2000801160a */
[----:B------:R-:W-:Y:S01]  /*2820*/  UMOV UR16, UR17 ;  /* 0x0000001100107c82 */ /* 0x000fe20008000000 */
[----:B------:R-:W-:Y:S01]  /*2830*/  UMOV UR18, UR19 ;  /* 0x0000001300127c82 */ /* 0x000fe20008000000 */
[----:B------:R-:W-:Y:S02]  /*2840*/  USHF.R.U32.HI UR13, URZ, UR13, UR16 ;  /* 0x0000000dff0d7299 */ /* 0x000fe40008011610 */
[----:B------:R-:W-:Y:S02]  /*2850*/  USEL UR4, UR53, UR4, !UP0 ;  /* 0x0000000435047287 */ /* 0x000fe4000c000000 */
[----:B------:R-:W-:-:S02]  /*2860*/  @UP3 USHF.R.U32.HI UR6, URZ, UR9, UR18 ;  /* 0x00000009ff063299 */ /* 0x000fc40008011612 */
[----:B------:R-:W-:Y:S02]  /*2870*/  UIMAD UR7, UR39, UR5, URZ ;  /* 0x00000005270772a4 */ /* 0x000fe4000f8e02ff */
[----:B------:R-:W-:Y:S02]  /*2880*/  USEL UR5, UR54, UR13, !UP2 ;  /* 0x0000000d36057287 */ /* 0x000fe4000d000000 */
[----:B------:R-:W-:Y:S02]  /*2890*/  UIMAD UR10, UR39, UR6, URZ ;  /* 0x00000006270a72a4 */ /* 0x000fe4000f8e02ff */
[----:B------:R-:W-:Y:S02]  /*28a0*/  UISETP.GE.AND UP0, UPT, UR4, UR7, UPT ;  /* 0x000000070400728c */ /* 0x000fe4000bf06270 */
[----:B------:R-:W-:Y:S02]  /*28b0*/  UIMAD.WIDE.U32 UR12, UR4, UR8, URZ ;  /* 0x00000008040c72a5 */ /* 0x000fe4000f8e00ff */
[----:B------:R-:W-:-:S02]  /*28c0*/  UISETP.GE.OR UP0, UPT, UR5, UR10, UP0 ;  /* 0x0000000a0500728c */ /* 0x000fc40008706670 */
[----:B------:R-:W-:Y:S02]  /*28d0*/  UIMAD.WIDE.U32 UR10, UR5, UR8, URZ ;  /* 0x00000008050a72a5 */ /* 0x000fe4000f8e00ff */
[----:B------:R-:W-:Y:S01]  /*28e0*/  UIADD3 UR12, UPT, UPT, -UR4, URZ, URZ ;  /* 0x000000ff040c7290 */ /* 0x000fe2000fffe1ff */
[----:B------:R-:W-:Y:S01]  /*28f0*/  UMOV UR8, UR13 ;  /* 0x0000000d00087c82 */ /* 0x000fe20008000000 */
[----:B------:R-:W-:Y:S02]  /*2900*/  UIADD3 UR10, UPT, UPT, -UR5, URZ, URZ ;  /* 0x000000ff050a7290 */ /* 0x000fe4000fffe1ff */
[----:B------:R-:W-:-:S03]  /*2910*/  USHF.R.U32.HI UR8, URZ, UR9, UR8 ;  /* 0x00000009ff087299 */ /* 0x000fc60008011608 */
[----:B------:R-:W-:Y:S01]  /*2920*/  @!UP0 UMOV UR7, UR11 ;  /* 0x0000000b00078c82 */ /* 0x000fe20008000000 */
[----:B------:R-:W-:Y:S02]  /*2930*/  UIMAD UR12, UR14, UR12, UR53 ;  /* 0x0000000c0e0c72a4 */ /* 0x000fe4000f8e0235 */
[----:B------:R-:W-:Y:S02]  /*2940*/  USEL UR8, UR4, UR8, !UP3 ;  /* 0x0000000804087287 */ /* 0x000fe4000d800000 */
[----:B------:R-:W-:Y:S02]  /*2950*/  @!UP0 USHF.R.U32.HI UR7, URZ, UR9, UR7 ;  /* 0x00000009ff078299 */ /* 0x000fe40008011607 */
[----:B------:R-:W-:Y:S02]  /*2960*/  UIADD3 UR9, UPT, UPT, -UR8, URZ, URZ ;  /* 0x000000ff08097290 */ /* 0x000fe4000fffe1ff */
[----:B------:R-:W-:Y:S02]  /*2970*/  @!UP0 USEL UR7, UR5, UR7, !UP3 ;  /* 0x0000000705078287 */ /* 0x000fe4000d800000 */
[----:B------:R-:W-:-:S02]  /*2980*/  UIMAD UR9, UR39, UR9, UR4 ;  /* 0x00000009270972a4 */ /* 0x000fc4000f8e0204 */
[----:B------:R-:W-:Y:S02]  /*2990*/  @!UP0 UIADD3 UR8, UPT, UPT, UR8, -UR7, URZ ;  /* 0x8000000708088290 */ /* 0x000fe4000fffe0ff */
[----:B------:R-:W-:Y:S02]  /*29a0*/  @!UP0 UIMAD UR7, UR9, UR6, UR7 ;  /* 0x00000006090782a4 */ /* 0x000fe4000f8e0207 */
[----:B------:R-:W-:Y:S02]  /*29b0*/  @!UP0 UIMAD UR4, UR39, UR8, UR5 ;  /* 0x00000008270482a4 */ /* 0x000fe4000f8e0205 */
[----:B------:R-:W-:Y:S02]  /*29c0*/  UIMAD UR6, UR20, UR10, UR54 ;  /* 0x0000000a140672a4 */ /* 0x000fe4000f8e0236 */
[----:B------:R-:W-:Y:S01]  /*29d0*/  UIMAD UR53, UR4, UR14, UR12 ;  /* 0x0000000e043572a4 */ /* 0x000fe2000f8e020c */
[----:B------:R-:W-:Y:S02]  /*29e0*/  @!UP0 UMOV UR5, UR7 ;  /* 0x0000000700058c82 */ /* 0x000fe40008000000 */
[----:B------:R-:W-:-:S12]  /*29f0*/  UIMAD UR54, UR5, UR20, UR6 ;  /* 0x00000014053672a4 */ /* 0x000fd8000f8e0206 */
.L_x_44:
[----:B------:R-:W2:Y:S02]  /*2a00*/  LDCU UR4, c[0x0][0xb30] ;  /* 0x00016600ff0477ac */ /* 0x000ea40008000800 */
[----:B--2---:R-:W-:-:S09]  /*2a10*/  UISETP.NE.AND UP0, UPT, UR4, 0x1, UPT ;  /* 0x000000010400788c */ /* 0x004fd2000bf05270 */
[----:B------:R-:W-:Y:S05]  /*2a20*/  BRA.U UP0, `(.L_x_45) ;  /* 0x0000000100447547 */ /* 0x000fea000b800000 */
[----:B------:R-:W2:Y:S01]  /*2a30*/  LDCU.128 UR8, c[0x0][0xb10] ;  /* 0x00016200ff0877ac */ /* 0x000ea20008000c00 */
[----:B------:R-:W4:Y:S01]  /*2a40*/  LDCU UR12, c[0x0][0xb0c] ;  /* 0x00016180ff0c77ac */ /* 0x000f220008000800 */
[----:B------:R-:W1:Y:S01]  /*2a50*/  LDCU UR13, c[0x0][0xb20] ;  /* 0x00016400ff0d77ac */ /* 0x000e620008000800 */
[----:B--2---:R-:W-:Y:S02]  /*2a60*/  UIMAD.WIDE.U32 UR6, UR54, UR8, URZ ;  /* 0x00000008360672a5 */ /* 0x004fe4000f8e00ff */
[----:B------:R-:W-:Y:S02]  /*2a70*/  UIMAD.WIDE.U32 UR4, UR53, UR11, URZ ;  /* 0x0000000b350472a5 */ /* 0x000fe4000f8e00ff */
[----:B----4-:R-:W-:Y:S02]  /*2a80*/  UISETP.NE.AND UP2, UPT, UR12, 0x1, UPT ;  /* 0x000000010c00788c */ /* 0x010fe4000bf45270 */
[----:B------:R-:W-:Y:S01]  /*2a90*/  UISETP.NE.AND UP0, UPT, UR10, 0x1, UPT ;  /* 0x000000010a00788c */ /* 0x000fe2000bf05270 */
[----:B------:R-:W-:-:S02]  /*2aa0*/  UMOV UR6, UR7 ;  /* 0x0000000700067c82 */ /* 0x000fc40008000000 */
[----:B------:R-:W-:Y:S01]  /*2ab0*/  UMOV UR4, UR5 ;  /* 0x0000000500047c82 */ /* 0x000fe20008000000 */
[----:B------:R-:W-:Y:S02]  /*2ac0*/  USHF.R.U32.HI UR6, URZ, UR9, UR6 ;  /* 0x00000009ff067299 */ /* 0x000fe40008011606 */
[----:B-1----:R-:W-:Y:S02]  /*2ad0*/  USHF.R.U32.HI UR4, URZ, UR13, UR4 ;  /* 0x0000000dff047299 */ /* 0x002fe40008011604 */
[----:B------:R-:W-:Y:S02]  /*2ae0*/  USEL UR5, UR54, UR6, !UP2 ;  /* 0x0000000636057287 */ /* 0x000fe4000d000000 */
[----:B------:R-:W-:-:S04]  /*2af0*/  USEL UR4, UR53, UR4, !UP0 ;  /* 0x0000000435047287 */ /* 0x000fc8000c000000 */
[----:B------:R-:W-:Y:S02]  /*2b00*/  UIADD3 UR6, UPT, UPT, UR5, -UR4, URZ ;  /* 0x8000000405067290 */ /* 0x000fe4000fffe0ff */
[----:B------:R-:W-:Y:S02]  /*2b10*/  UIADD3 UR4, UPT, UPT, -UR5, UR4, URZ ;  /* 0x0000000405047290 */ /* 0x000fe4000fffe1ff */
[----:B------:R-:W-:Y:S02]  /*2b20*/  UIMAD UR53, UR6, UR10, UR53 ;  /* 0x0000000a063572a4 */ /* 0x000fe4000f8e0235 */
[----:B------:R-:W-:-:S12]  /*2b30*/  UIMAD UR54, UR4, UR12, UR54 ;  /* 0x0000000c043672a4 */ /* 0x000fd8000f8e0236 */
.L_x_45:
[----:B------:R-:W-:Y:S01]  /*2b40*/  VIADD R11, R11, 0x1 ;  /* 0x000000010b0b7836 */ /* 0x000fe20000000000 */
[----:B------:R-:W-:Y:S02]  /*2b50*/  R2UR UR5, R55 ;  /* 0x00000000370572ca */ /* 0x000fe400000e0000 */
[----:B------:R-:W-:Y:S02]  /*2b60*/  R2UR UR4, R54 ;  /* 0x00000000360472ca */ /* 0x000fe400000e0000 */
[C---:B------:R-:W-:Y:S02]  /*2b70*/  ISETP.NE.AND P0, PT, R11.reuse, 0x2, PT ;  /* 0x000000020b00780c */ /* 0x040fe40003f05270 */
[----:B------:R-:W-:Y:S02]  /*2b80*/  PLOP3.LUT P2, PT, PT, PT, PT, 0x80, 0x8 ;  /* 0x000000000008781c */ /* 0x000fe40003f4f070 */
[----:B-1----:R-:W-:Y:S02]  /*2b90*/  SEL R0, RZ, 0x1, P0 ;  /* 0x00000001ff007807 */ /* 0x002fe40000000000 */
[----:B------:R-:W-:-:S02]  /*2ba0*/  SEL R11, R11, RZ, P0 ;  /* 0x000000ff0b0b7207 */ /* 0x000fc40000000000 */
[----:B------:R-:W-:Y:S01]  /*2bb0*/  LOP3.LUT R10, R10, R0, RZ, 0x3c, !PT ;  /* 0x000000000a0a7212 */ /* 0x000fe200078e3cff */
[----:B------:R-:W-:Y:S02]  /*2bc0*/  UIADD3 UR26, UPT, UPT, UR54, UR5, URZ ;  /* 0x00000005361a7290 */ /* 0x000fe4000fffe0ff */
[----:B------:R-:W-:Y:S01]  /*2bd0*/  UIADD3 UR27, UPT, UPT, UR53, UR4, URZ ;  /* 0x00000004351b7290 */ /* 0x000fe2000fffe0ff */
[----:B------:R-:W-:Y:S11]  /*2be0*/  BRA.U UP1, `(.L_x_46) ;  /* 0xffffffed010c7547 */ /* 0x000ff6000b83ffff */
[----:B------:R-:W-:Y:S01]  /*2bf0*/  UIADD3 UR21, UPT, UPT, UR21, 0x18, URZ ;  /* 0x0000001815157890 */ /* 0x000fe2000fffe0ff */
[----:B------:R-:W-:-:S03]  /*2c00*/  SHF.L.U32 R2, R12, 0x1f, RZ ;  /* 0x0000001f0c027819 */ /* 0x000fc600000006ff */
[----:B------:R-:W-:-:S09]  /*2c10*/  ULEA UR4, UR23, UR21, 0x3 ;  /* 0x0000001517047291 */ /* 0x000fd2000f8e18ff */
[----:B------:R-:W1:Y:S02]  /*2c20*/  SYNCS.PHASECHK.TRANS64.TRYWAIT P0, [UR4], R2 ;  /* 0x00000002ff0075a7 */ /* 0x000e640008001104 */
[----:B-1----:R-:W-:Y:S05]  /*2c30*/  @!P0 BRA `(.L_x_47) ;  /* 0x0000005000b88947 */ /* 0x002fea0003800000 */
.L_x_130:
[----:B------:R-:W-:-:S04]  /*2c40*/  UIADD3 UR4, UPT, UPT, UR23, 0x1, URZ ;  /* 0x0000000117047890 */ /* 0x000fc8000fffe0ff */
[----:B------:R-:W-:-:S04]  /*2c50*/  UISETP.NE.AND UP0, UPT, UR4, 0x3, UPT ;  /* 0x000000030400788c */ /* 0x000fc8000bf05270 */
[----:B------:R-:W-:Y:S02]  /*2c60*/  USEL UR6, URZ, 0x1, UP0 ;  /* 0x00000001ff067887 */ /* 0x000fe40008000000 */
[----:B------:R-:W-:-:S04]  /*2c70*/  USEL UR4, UR4, URZ, UP0 ;  /* 0x000000ff04047287 */ /* 0x000fc80008000000 */
[----:B------:R-:W-:Y:S01]  /*2c80*/  ULEA UR5, UR4, UR21, 0x3 ;  /* 0x0000001504057291 */ /* 0x000fe2000f8e18ff */
[----:B------:R-:W-:-:S04]  /*2c90*/  LOP3.LUT R12, R12, UR6, RZ, 0x3c, !PT ;  /* 0x000000060c0c7c12 */ /* 0x000fc8000f8e3cff */
[----:B-1----:R-:W-:-:S04]  /*2ca0*/  SHF.L.U32 R2, R12, 0x1f, RZ ;  /* 0x0000001f0c027819 */ /* 0x002fc800000006ff */
[----:B------:R-:W1:Y:S02]  /*2cb0*/  SYNCS.PHASECHK.TRANS64.TRYWAIT P0, [UR5], R2 ;  /* 0x00000002ff0075a7 */ /* 0x000e640008001105 */
[----:B-1----:R-:W-:Y:S05]  /*2cc0*/  @!P0 BRA `(.L_x_48) ;  /* 0x0000005000ac8947 */ /* 0x002fea0003800000 */
.L_x_132:
[----:B------:R-:W-:-:S04]  /*2cd0*/  UIADD3 UR4, UPT, UPT, UR4, 0x1, URZ ;  /* 0x0000000104047890 */ /* 0x000fc8000fffe0ff */
[----:B------:R-:W-:-:S04]  /*2ce0*/  UISETP.NE.AND UP0, UPT, UR4, 0x3, UPT ;  /* 0x000000030400788c */ /* 0x000fc8000bf05270 */
[----:B------:R-:W-:Y:S02]  /*2cf0*/  USEL UR5, URZ, 0x1, UP0 ;  /* 0x00000001ff057887 */ /* 0x000fe40008000000 */
[----:B------:R-:W-:-:S04]  /*2d00*/  USEL UR4, UR4, URZ, UP0 ;  /* 0x000000ff04047287 */ /* 0x000fc80008000000 */
[----:B------:R-:W-:Y:S01]  /*2d10*/  ULEA UR4, UR4, UR21, 0x3 ;  /* 0x0000001504047291 */ /* 0x000fe2000f8e18ff */
[----:B-1----:R-:W-:-:S04]  /*2d20*/  LOP3.LUT R2, R12, UR5, RZ, 0x3c, !PT ;  /* 0x000000050c027c12 */ /* 0x002fc8000f8e3cff */
[----:B------:R-:W-:Y:S01]  /*2d30*/  SHF.L.U32 R2, R2, 0x1f, RZ ;  /* 0x0000001f02027819 */ /* 0x000fe200000006ff */
[----:B------:R-:W-:-:S07]  /*2d40*/  IMAD.U32 R0, RZ, RZ, UR4 ;  /* 0x00000004ff007e24 */ /* 0x000fce000f8e00ff */
.L_x_49:
[----:B-1----:R1:W2:Y:S02]  /*2d50*/  SYNCS.PHASECHK.TRANS64.TRYWAIT P0, [R0+URZ], R2 ;  /* 0x00000002000075a7 */ /* 0x0022a400080011ff */
[----:B--2---:R-:W-:Y:S05]  /*2d60*/  @!P0 NANOSLEEP.SYNCS 0x989680 ;  /* 0x009896800000895d */ /* 0x004fea0003900000 */
[----:B------:R-:W2:Y:S02]  /*2d70*/  @!P0 SYNCS.PHASECHK.TRANS64 P0, [R0+URZ], R2 ;  /* 0x00000002000085a7 */ /* 0x000ea400080010ff */
[----:B--2---:R-:W-:Y:S05]  /*2d80*/  @P0 EXIT ;  /* 0x000000000000094d */ /* 0x004fea0003800000 */
[----:B------:R-:W-:Y:S05]  /*2d90*/  BRA `(.L_x_49) ;  /* 0xfffffffc00ec7947 */ /* 0x000fea000383ffff */
.L_x_22:
[----:B------:R-:W-:-:S04]  /*2da0*/  UISETP.NE.AND UP0, UPT, UR55, URZ, UPT ;  /* 0x000000ff3700728c */ /* 0x000fc8000bf05270 */
[----:B------:R-:W-:-:S09]  /*2db0*/  UISETP.NE.OR UP0, UPT, UR18, 0x1, UP0 ;  /* 0x000000011200788c */ /* 0x000fd20008705670 */
[----:B------:R-:W-:Y:S05]  /*2dc0*/  BRA.U UP0, `(.L_x_50) ;  /* 0x0000000500487547 */ /* 0x000fea000b800000 */
[----:B------:R-:W-:Y:S01]  /*2dd0*/  ISETP.GE.U32.AND P2, PT, R0, 0x4, PT ;  /* 0x000000040000780c */ /* 0x000fe20003f46070 */
[----:B------:R-:W-:Y:S01]  /*2de0*/  IMAD.MOV.U32 R12, RZ, RZ, 0x1 ;  /* 0x00000001ff0c7424 */ /* 0x000fe200078e00ff */
[----:B------:R-:W-:Y:S02]  /*2df0*/  CS2R R10, SRZ ;  /* 0x00000000000a7805 */ /* 0x000fe4000001ff00 */
[----:B------:R-:W-:Y:S01]  /*2e00*/  CS2R R8, SRZ ;  /* 0x0000000000087805 */ /* 0x000fe2000001ff00 */
[----:B------:R-:W-:Y:S01]  /*2e10*/  UMOV UR6, 0x400 ;  /* 0x0000040000067882 */ /* 0x000fe20000000000 */
[----:B------:R-:W-:Y:S01]  /*2e20*/  UMOV UR5, URZ ;  /* 0x000000ff00057c82 */ /* 0x000fe20008000000 */
[----:B------:R-:W-:-:S12]  /*2e30*/  ULEA UR6, UR55, UR6, 0x18 ;  /* 0x0000000637067291 */ /* 0x000fd8000f8ec0ff */
.L_x_54:
[----:B------:R-:W-:Y:S02]  /*2e40*/  LEA R2, R8, UR6, 0x3 ;  /* 0x0000000608027c11 */ /* 0x000fe4000f8e18ff */
[----:B------:R-:W-:-:S03]  /*2e50*/  SHF.L.U32 R4, R9, 0x1f, RZ ;  /* 0x0000001f09047819 */ /* 0x000fc600000006ff */
[----:B------:R-:W-:Y:S01]  /*2e60*/  VIADD R5, R2, 0xe0 ;  /* 0x000000e002057836 */ /* 0x000fe20000000000 */
[----:B------:R-:W2:Y:S02]  /*2e70*/  SYNCS.PHASECHK.TRANS64.TRYWAIT P0, [R2+URZ+0xd0], R4 ;  /* 0x0000d004020075a7 */ /* 0x000ea400080011ff */
[----:B--2---:R-:W-:Y:S05]  /*2e80*/  @!P0 BRA `(.L_x_51) ;  /* 0x0000005000548947 */ /* 0x004fea0003800000 */
.L_x_133:
[----:B------:R-:W-:Y:S01]  /*2e90*/  ULEA UR4, UR5, UR6, 0x3 ;  /* 0x0000000605047291 */ /* 0x000fe2000f8e18ff */
[----:B--2---:R-:W-:Y:S01]  /*2ea0*/  PRMT R2, RZ, 0x654, R5 ;  /* 0x00000654ff027816 */ /* 0x004fe20000000005 */
[----:B------:R-:W-:Y:S01]  /*2eb0*/  @!P2 IMAD.MOV.U32 R4, RZ, RZ, 0x10 ;  /* 0x00000010ff04a424 */ /* 0x000fe200078e00ff */
[----:B------:R-:W-:Y:S01]  /*2ec0*/  SHF.L.U32 R5, R12, 0x1f, RZ ;  /* 0x0000001f0c057819 */ /* 0x000fe200000006ff */
[----:B------:R-:W-:Y:S01]  /*2ed0*/  UIADD3 UR7, UPT, UPT, UR4, 0x70, URZ ;  /* 0x0000007004077890 */ /* 0x000fe2000fffe0ff */
[----:B------:R2:W-:Y:S05]  /*2ee0*/  SYNCS.ARRIVE.TRANS64.RED.A1T0 RZ, [R2+URZ], RZ ;  /* 0x000000ff02ff79a7 */ /* 0x0005ea00081004ff */
[----:B------:R-:W-:Y:S01]  /*2ef0*/  IMAD.U32 R6, RZ, RZ, UR7 ;  /* 0x00000007ff067e24 */ /* 0x000fe2000f8e00ff */
[----:B------:R-:W3:Y:S04]  /*2f00*/  SYNCS.PHASECHK.TRANS64.TRYWAIT P0, [UR4+0x80], R5 ;  /* 0x00008005ff0075a7 */ /* 0x000ee80008001104 */
[----:B------:R-:W-:Y:S01]  /*2f10*/  PRMT R6, R0, 0x654, R6 ;  /* 0x0000065400067816 */ /* 0x000fe20000000006 */
[----:B--23--:R-:W-:Y:S06]  /*2f20*/  @!P0 BRA `(.L_x_52) ;  /* 0x0000005000408947 */ /* 0x00cfec0003800000 */
.L_x_135:
[----:B------:R-:W-:Y:S01]  /*2f30*/  ULEA UR8, UR5, UR6, 0x4 ;  /* 0x0000000605087291 */ /* 0x000fe2000f8e20ff */
[----:B------:R-:W-:Y:S01]  /*2f40*/  SEL R3, R6, R3, !P2 ;  /* 0x0000000306037207 */ /* 0x000fe20005000000 */
[----:B------:R-:W-:Y:S01]  /*2f50*/  UIADD3 UR9, UPT, UPT, UR4, 0x70, URZ ;  /* 0x0000007004097890 */ /* 0x000fe2000fffe0ff */
[----:B--2---:R-:W-:Y:S01]  /*2f60*/  LEA R2, R11, UR6, 0x3 ;  /* 0x000000060b027c11 */ /* 0x004fe2000f8e18ff */
[----:B------:R-:W-:Y:S01]  /*2f70*/  UIADD3 UR8, UPT, UPT, UR8, 0x100, URZ ;  /* 0x0000010008087890 */ /* 0x000fe2000fffe0ff */
[----:B------:R2:W-:Y:S01]  /*2f80*/  @!P2 SYNCS.ARRIVE.TRANS64.RED RZ, [R3+URZ], R4 ;  /* 0x0000000403ffa9a7 */ /* 0x0005e200080004ff */
[----:B------:R-:W-:Y:S01]  /*2f90*/  UIADD3 UR4, UPT, UPT, UR5, 0x1, URZ ;  /* 0x0000000105047890 */ /* 0x000fe2000fffe0ff */
[----:B------:R-:W-:-:S03]  /*2fa0*/  VIADD R8, R8, 0x1 ;  /* 0x0000000108087836 */ /* 0x000fc60000000000 */
[----:B------:R-:W-:Y:S02]  /*2fb0*/  UISETP.NE.AND UP0, UPT, UR4, 0x2, UPT ;  /* 0x000000020400788c */ /* 0x000fe4000bf05270 */
[----:B------:R-:W-:Y:S01]  /*2fc0*/  ISETP.NE.AND P0, PT, R8, 0x2, PT ;  /* 0x000000020800780c */ /* 0x000fe20003f05270 */
[----:B------:R-:W-:Y:S06]  /*2fd0*/  UGETNEXTWORKID.BROADCAST [UR8], [UR9] ;  /* 0x00000000080073ca */ /* 0x000fec0008000100 */
[----:B------:R-:W-:Y:S02]  /*2fe0*/  USEL UR7, URZ, 0x1, UP0 ;  /* 0x00000001ff077887 */ /* 0x000fe40008000000 */
[----:B------:R-:W-:-:S04]  /*2ff0*/  USEL UR5, UR4, URZ, UP0 ;  /* 0x000000ff04057287 */ /* 0x000fc80008000000 */
[----:B------:R-:W-:Y:S02]  /*3000*/  LOP3.LUT R12, R12, UR7, RZ, 0x3c, !PT ;  /* 0x000000070c0c7c12 */ /* 0x000fe4000f8e3cff */
[----:B--2---:R-:W-:-:S04]  /*3010*/  SHF.L.U32 R4, R10, 0x1f, RZ ;  /* 0x0000001f0a047819 */ /* 0x004fc800000006ff */
[----:B------:R-:W2:Y:S02]  /*3020*/  SYNCS.PHASECHK.TRANS64.TRYWAIT P1, [R2+URZ+0x70], R4 ;  /* 0x00007004020075a7 */ /* 0x000ea400080211ff */
[----:B--2---:R-:W-:Y:S05]  /*3030*/  @!P1 BRA `(.L_x_53) ;  /* 0x0000005000149947 */ /* 0x004fea0003800000 */
.L_x_136:
[C---:B--2---:R-:W-:Y:S01]  /*3040*/  LEA R4, R11.reuse, UR6, 0x4 ;  /* 0x000000060b047c11 */ /* 0x044fe2000f8e20ff */
[----:B------:R-:W-:Y:S01]  /*3050*/  VIADD R2, R2, 0x80 ;  /* 0x0000008002027836 */ /* 0x000fe20000000000 */
[----:B------:R-:W-:Y:S01]  /*3060*/  SEL R8, R8, RZ, P0 ;  /* 0x000000ff08087207 */ /* 0x000fe20000000000 */
[----:B------:R-:W-:-:S03]  /*3070*/  VIADD R11, R11, 0x1 ;  /* 0x000000010b0b7836 */ /* 0x000fc60000000000 */
[----:B------:R-:W2:Y:S01]  /*3080*/  LDS.128 R4, [R4+0x100] ;  /* 0x0001000004047984 */ /* 0x000ea20000000c00 */
[----:B------:R-:W-:Y:S02]  /*3090*/  PRMT R2, RZ, 0x654, R2 ;  /* 0x00000654ff027816 */ /* 0x000fe40000000002 */
[C---:B------:R-:W-:Y:S01]  /*30a0*/  ISETP.NE.AND P1, PT, R11.reuse, 0x2, PT ;  /* 0x000000020b00780c */ /* 0x040fe20003f25270 */
[----:B------:R-:W-:Y:S01]  /*30b0*/  @!PT LDS RZ, [RZ] ;  /* 0x00000000fffff984 */ /* 0x000fe20000000800 */
[----:B------:R-:W-:Y:S01]  /*30c0*/  @!PT LDS RZ, [RZ] ;  /* 0x00000000fffff984 */ /* 0x000fe20000000800 */
[----:B------:R-:W-:Y:S01]  /*30d0*/  @!PT LDS RZ, [RZ] ;  /* 0x00000000fffff984 */ /* 0x000fe20000000800 */
[----:B------:R-:W-:Y:S01]  /*30e0*/  @!PT LDS RZ, [RZ] ;  /* 0x00000000fffff984 */ /* 0x000fe20000000800 */
[----:B------:R3:W-:Y:S06]  /*30f0*/  MEMBAR.ALL.CTA ;  /* 0x0000000000007992 */ /* 0x0007ec0000008000 */
[----:B---3--:R-:W3:Y:S01]  /*3100*/  FENCE.VIEW.ASYNC.S ;  /* 0x00000000000073c6 */ /* 0x008ee20000000000 */
[----:B------:R-:W-:Y:S01]  /*3110*/  SEL R11, R11, RZ, P1 ;  /* 0x000000ff0b0b7207 */ /* 0x000fe20000800000 */
[----:B---3--:R3:W-:Y:S01]  /*3120*/  SYNCS.ARRIVE.TRANS64.RED.A1T0 RZ, [R2+URZ], RZ ;  /* 0x000000ff02ff79a7 */ /* 0x0087e200081004ff */
[----:B--2---:R-:W-:-:S02]  /*3130*/  LOP3.LUT P3, RZ, R6, 0x1, RZ, 0xc0, !PT ;  /* 0x0000000106ff7812 */ /* 0x004fc4000786c0ff */
[----:B------:R-:W-:-:S04]  /*3140*/  SEL R4, RZ, 0x1, P1 ;  /* 0x00000001ff047807 */ /* 0x000fc80000800000 */
[----:B------:R-:W-:Y:S02]  /*3150*/  LOP3.LUT R10, R10, R4, RZ, 0x3c, !PT ;  /* 0x000000040a0a7212 */ /* 0x000fe400078e3cff */
[----:B---3--:R-:W-:-:S04]  /*3160*/  SEL R2, RZ, 0x1, P0 ;  /* 0x00000001ff027807 */ /* 0x008fc80000000000 */
[----:B------:R-:W-:Y:S01]  /*3170*/  LOP3.LUT R9, R9, R2, RZ, 0x3c, !PT ;  /* 0x0000000209097212 */ /* 0x000fe200078e3cff */
[----:B------:R-:W-:Y:S06]  /*3180*/  @P3 BRA `(.L_x_54) ;  /* 0xfffffffc002c3947 */ /* 0x000fec000383ffff */
[----:B------:R-:W-:Y:S01]  /*3190*/  ULEA UR4, UR5, UR6, 0x3 ;  /* 0x0000000605047291 */ /* 0x000fe2000f8e18ff */
[----:B------:R-:W-:-:S08]  /*31a0*/  SHF.L.U32 R2, R12, 0x1f, RZ ;  /* 0x0000001f0c027819 */ /* 0x000fd000000006ff */
[----:B------:R-:W2:Y:S02]  /*31b0*/  SYNCS.PHASECHK.TRANS64 P0, [UR4+0x80], R2 ;  /* 0x00008002ff0075a7 */ /* 0x000ea40008001004 */
[----:B--2---:R-:W-:Y:S05]  /*31c0*/  @P0 BRA `(.L_x_55) ;  /* 0x0000000000080947 */ /* 0x004fea0003800000 */
[----:B------:R-:W2:Y:S02]  /*31d0*/  SYNCS.PHASECHK.TRANS64.TRYWAIT P0, [UR4+0x80], R2 ;  /* 0x00008002ff0075a7 */ /* 0x000ea40008001104 */
[----:B--2---:R-:W-:Y:S05]  /*31e0*/  @!P0 BRA `(.L_x_56) ;  /* 0x0000004c00bc8947 */ /* 0x004fea0003800000 */
.L_x_55:
[----:B------:R-:W-:-:S04]  /*31f0*/  UIADD3 UR7, UPT, UPT, UR5, 0x1, URZ ;  /* 0x0000000105077890 */ /* 0x000fc8000fffe0ff */
[----:B------:R-:W-:-:S04]  /*3200*/  UISETP.NE.AND UP0, UPT, UR7, 0x2, UPT ;  /* 0x000000020700788c */ /* 0x000fc8000bf05270 */
[----:B------:R-:W-:Y:S02]  /*3210*/  USEL UR8, URZ, 0x1, UP0 ;  /* 0x00000001ff087887 */ /* 0x000fe40008000000 */
[----:B------:R-:W-:-:S04]  /*3220*/  USEL UR7, UR7, URZ, UP0 ;  /* 0x000000ff07077287 */ /* 0x000fc80008000000 */
[----:B------:R-:W-:Y:S01]  /*3230*/  ULEA UR7, UR7, UR6, 0x3 ;  /* 0x0000000607077291 */ /* 0x000fe2000f8e18ff */
[----:B--2---:R-:W-:-:S04]  /*3240*/  LOP3.LUT R2, R12, UR8, RZ, 0x3c, !PT ;  /* 0x000000080c027c12 */ /* 0x004fc8000f8e3cff */
[----:B------:R-:W-:-:S04]  /*3250*/  SHF.L.U32 R0, R2, 0x1f, RZ ;  /* 0x0000001f02007819 */ /* 0x000fc800000006ff */
[----:B------:R-:W2:Y:S02]  /*3260*/  SYNCS.PHASECHK.TRANS64 P0, [UR7+0x80], R0 ;  /* 0x00008000ff0075a7 */ /* 0x000ea40008001007 */
[----:B-12---:R-:W-:Y:S05]  /*3270*/  @P0 EXIT ;  /* 0x000000000000094d */ /* 0x006fea0003800000 */
[----:B------:R-:W-:Y:S02]  /*3280*/  SHF.L.U32 R2, R2, 0x1f, RZ ;  /* 0x0000001f02027819 */ /* 0x000fe400000006ff */
[----:B------:R-:W-:-:S07]  /*3290*/  MOV R0, UR7 ;  /* 0x0000000700007c02 */ /* 0x000fce0008000f00 */
.L_x_57:
[----:B-1----:R1:W2:Y:S02]  /*32a0*/  SYNCS.PHASECHK.TRANS64.TRYWAIT P0, [R0+URZ+0x80], R2 ;  /* 0x00008002000075a7 */ /* 0x0022a400080011ff */
[----:B--2---:R-:W-:Y:S05]  /*32b0*/  @!P0 NANOSLEEP.SYNCS 0x989680 ;  /* 0x009896800000895d */ /* 0x004fea0003900000 */
[----:B------:R-:W2:Y:S02]  /*32c0*/  @!P0 SYNCS.PHASECHK.TRANS64 P0, [R0+URZ+0x80], R2 ;  /* 0x00008002000085a7 */ /* 0x000ea400080010ff */
[----:B--2---:R-:W-:Y:S05]  /*32d0*/  @P0 EXIT ;  /* 0x000000000000094d */ /* 0x004fea0003800000 */
[----:B------:R-:W-:Y:S05]  /*32e0*/  BRA `(.L_x_57) ;  /* 0xfffffffc00ec7947 */ /* 0x000fea000383ffff */
.L_x_50:
[----:B------:R-:W-:Y:S05]  /*32f0*/  BRA.U UP4, `(.L_x_58) ;  /* 0x0000001504047547 */ /* 0x000fea000b800000 */
[----:B------:R-:W-:Y:S01]  /*3300*/  UMOV UR4, 0x40 ;  /* 0x0000004000047882 */ /* 0x000fe20000000000 */
[----:B------:R-:W-:Y:S01]  /*3310*/  NOP ;  /* 0x0000000000007918 */ /* 0x000fe20000000000 */
[----:B------:R-:W-:Y:S01]  /*3320*/  ULEA UR5, UR55, UR4, 0x18 ;  /* 0x0000000437057291 */ /* 0x000fe2000f8ec0ff */
[----:B------:R-:W-:Y:S02]  /*3330*/  UMOV UR6, 0x400 ;  /* 0x0000040000067882 */ /* 0x000fe40000000000 */
[----:B------:R-:W-:-:S06]  /*3340*/  ULEA UR6, UR55, UR6, 0x18 ;  /* 0x0000000637067291 */ /* 0x000fcc000f8ec0ff */
[----:B------:R-:W2:Y:S02]  /*3350*/  LDS.U8 R0, [UR5+0x1c] ;  /* 0x00001c05ff007984 */ /* 0x000ea40008000000 */
[----:B--2---:R-:W-:-:S13]  /*3360*/  ISETP.NE.AND P0, PT, R0, RZ, PT ;  /* 0x000000ff0000720c */ /* 0x004fda0003f05270 */
[----:B------:R-:W-:Y:S05]  /*3370*/  @P0 BRA `(.L_x_59) ;  /* 0x0000000000580947 */ /* 0x000fea0003800000 */
[----:B------:R-:W-:-:S13]  /*3380*/  ELECT P0, URZ, PT ;  /* 0x0000000000ff782f */ /* 0x000fda0003800000 */
[----:B------:R-:W-:Y:S05]  /*3390*/  @!P0 BRA `(.L_x_60) ;  /* 0x0000000000608947 */ /* 0x000fea0003800000 */
[----:B------:R-:W-:Y:S01]  /*33a0*/  UMOV UR4, 0x10 ;  /* 0x0000001000047882 */ /* 0x000fe20000000000 */
[----:B------:R-:W-:Y:S01]  /*33b0*/  HFMA2 R0, -RZ, RZ, 0, 5.9604644775390625e-08 ;  /* 0x00000001ff007431 */ /* 0x000fe200000001ff */
[----:B------:R-:W-:-:S03]  /*33c0*/  MOV R3, 0xffff ;  /* 0x0000ffff00037802 */ /* 0x000fc60000000f00 */
[----:B------:R-:W-:Y:S04]  /*33d0*/  DEPBAR.LE SB2, 0x36 ;  /* 0x0000ad800000791a */ /* 0x000fe80000000000 */
[----:B------:R-:W2:Y:S02]  /*33e0*/  UTCATOMSWS.FIND_AND_SET.ALIGN UP0, UR4, UR4 ;  /* 0x00000004000475e3 */ /* 0x000ea40008000800 */
[----:B--2---:R-:W-:Y:S01]  /*33f0*/  MOV R4, UR4 ;  /* 0x0000000400047c02 */ /* 0x004fe20008000f00 */
[----:B------:R-:W-:Y:S06]  /*3400*/  BRA.U UP0, `(.L_x_61) ;  /* 0x0000000100187547 */ /* 0x000fec000b800000 */
.L_x_62:
[----:B------:R-:W-:Y:S05]  /*3410*/  NANOSLEEP 0x64 ;  /* 0x000000640000795d */ /* 0x000fea0003800000 */
[----:B------:R-:W-:-:S05]  /*3420*/  UMOV UR4, 0x10 ;  /* 0x0000001000047882 */ /* 0x000fca0000000000 */
[----:B------:R-:W-:Y:S04]  /*3430*/  DEPBAR.LE SB2, 0x36 ;  /* 0x0000ad800000791a */ /* 0x000fe80000000000 */
[----:B------:R-:W2:Y:S02]  /*3440*/  UTCATOMSWS.FIND_AND_SET.ALIGN UP0, UR4, UR4 ;  /* 0x00000004000475e3 */ /* 0x000ea40008000800 */
[----:B--2---:R-:W-:Y:S01]  /*3450*/  MOV R4, UR4 ;  /* 0x0000000400047c02 */ /* 0x004fe20008000f00 */
[----:B------:R-:W-:Y:S05]  /*3460*/  BRA.U !UP0, `(.L_x_62) ;  /* 0xfffffffd08e87547 */ /* 0x000fea000b83ffff */
.L_x_61:
[-C--:B------:R-:W-:Y:S02]  /*3470*/  SHF.L.U32 R3, R3, R4.reuse, RZ ;  /* 0x0000000403037219 */ /* 0x080fe400000006ff */
[----:B------:R-:W-:Y:S01]  /*3480*/  SHF.L.U32 R0, R0, R4, RZ ;  /* 0x0000000400007219 */ /* 0x000fe200000006ff */
[----:B------:R-:W-:Y:S02]  /*3490*/  IMAD.SHL.U32 R4, R4, 0x20, RZ ;  /* 0x0000002004047824 */ /* 0x000fe400078e00ff */
[----:B------:R2:W-:Y:S04]  /*34a0*/  ATOMS.OR RZ, [UR5+0x14], R3 ;  /* 0x00001403ffff798c */ /* 0x0005e8000b000005 */
[----:B------:R2:W-:Y:S04]  /*34b0*/  ATOMS.OR RZ, [UR5+0x18], R0 ;  /* 0x00001800ffff798c */ /* 0x0005e8000b000005 */
[----:B------:R2:W-:Y:S01]  /*34c0*/  STS [UR6+0x120], R4 ;  /* 0x00012004ff007988 */ /* 0x0005e20008000806 */
[----:B------:R-:W-:Y:S05]  /*34d0*/  BRA `(.L_x_60) ;  /* 0x0000000000107947 */ /* 0x000fea0003800000 */
.L_x_59:
[----:B------:R-:W-:Y:S02]  /*34e0*/  MOV R0, 0xffffffff ;  /* 0xffffffff00007802 */ /* 0x000fe40000000f00 */
[----:B------:R-:W-:-:S03]  /*34f0*/  MOV R4, 0x3520 ;  /* 0x0000352000047802 */ /* 0x000fc60000000f00 */
[----:B------:R2:W-:Y:S04]  /*3500*/  STS [UR6+0x120], R0 ;  /* 0x00012000ff007988 */ /* 0x0005e80008000806 */
[----:B-12--5:R-:W-:Y:S05]  /*3510*/  CALL.REL.NOINC `($__internal_1_$__cuda_sm10x_tcgen05_guardrail_trap_phase_invalid_during_alloc) ;  /* 0x0000005000987944 */ /* 0x026fea0003c00000 */
.L_x_60:
[----:B------:R-:W-:Y:S05]  /*3520*/  WARPSYNC.ALL ;  /* 0x0000000000007948 */ /* 0x000fea0003800000 */
[----:B------:R-:W3:Y:S01]  /*3530*/  S2UR UR4, SR_CgaCtaId ;  /* 0x00000000000479c3 */ /* 0x000ee20000008800 */
[----:B------:R-:W-:Y:S01]  /*3540*/  UMOV UR71, 0x400 ;  /* 0x0000040000477882 */ /* 0x000fe20000000000 */
[----:B------:R-:W-:-:S06]  /*3550*/  NOP ;  /* 0x0000000000007918 */ /* 0x000fcc0000000000 */
[----:B------:R-:W-:Y:S06]  /*3560*/  BAR.ARV 0x6, 0xa0 ;  /* 0x0182800000007b1d */ /* 0x000fec0000002000 */
[----:B------:R-:W4:Y:S01]  /*3570*/  LDCU UR7, c[0x0][0x38c] ;  /* 0x00007180ff0777ac */ /* 0x000f220008000800 */
[----:B------:R-:W-:Y:S01]  /*3580*/  LOP3.LUT R2, R2, 0xffff, RZ, 0xc0, !PT ;  /* 0x0000ffff02027812 */ /* 0x000fe200078ec0ff */
[----:B------:R-:W-:Y:S01]  /*3590*/  HFMA2 R11, -RZ, RZ, 0, 5.9604644775390625e-08 ;  /* 0x00000001ff0b7431 */ /* 0x000fe200000001ff */
[----:B------:R-:W-:Y:S01]  /*35a0*/  MOV R10, RZ ;  /* 0x000000ff000a7202 */ /* 0x000fe20000000f00 */
[----:B------:R-:W1:Y:S01]  /*35b0*/  LDCU UR8, c[0x0][0x38c] ;  /* 0x00007180ff0877ac */ /* 0x000e620008000800 */
[----:B------:R-:W-:-:S02]  /*35c0*/  R2UR UR72, R2 ;  /* 0x00000000024872ca */ /* 0x000fc400000e0000 */
[----:B------:R-:W-:Y:S01]  /*35d0*/  CS2R R8, SRZ ;  /* 0x0000000000087805 */ /* 0x000fe2000001ff00 */
[----:B------:R-:W-:Y:S01]  /*35e0*/  UMOV UR75, URZ ;  /* 0x000000ff004b7c82 */ /* 0x000fe20008000000 */
[----:B------:R-:W-:Y:S01]  /*35f0*/  UMOV UR9, URZ ;  /* 0x000000ff00097c82 */ /* 0x000fe20008000000 */
[----:B---3--:R-:W-:Y:S01]  /*3600*/  ULEA UR71, UR4, UR71, 0x18 ;  /* 0x0000004704477291 */ /* 0x008fe2000f8ec0ff */
[----:B------:R-:W-:Y:S01]  /*3610*/  UMOV UR76, 0x0 ;  /* 0x00000000004c7882 */ /* 0x000fe20000000000 */
[----:B------:R-:W-:Y:S02]  /*3620*/  UMOV UR77, 0x4100910 ;  /* 0x04100910004d7882 */ /* 0x000fe40000000000 */
[----:B------:R-:W-:Y:S02]  /*3630*/  UIADD3 UR6, UPT, UPT, UR71, 0x6800, URZ ;  /* 0x0000680047067890 */ /* 0x000fe4000fffe0ff */
[----:B------:R-:W-:Y:S02]  /*3640*/  UIADD3 UR5, UPT, UPT, UR71, 0x1e800, URZ ;  /* 0x0001e80047057890 */ /* 0x000fe4000fffe0ff */
[----:B----4-:R-:W-:Y:S01]  /*3650*/  UIADD3 UR7, UPT, UPT, UR7, 0x7f, URZ ;  /* 0x0000007f07077890 */ /* 0x010fe2000fffe0ff */
[----:B--2---:R-:W2:Y:S01]  /*3660*/  LDS R0, [UR71+0x120] ;  /* 0x00012047ff007984 */ /* 0x004ea20008000800 */
[----:B------:R-:W-:-:S02]  /*3670*/  USHF.R.U32.HI UR6, URZ, 0x4, UR6 ;  /* 0x00000004ff067899 */ /* 0x000fc40008011606 */
[----:B------:R-:W-:Y:S02]  /*3680*/  USHF.R.S32.HI UR4, URZ, 0x1f, UR7 ;  /* 0x0000001fff047899 */ /* 0x000fe40008011407 */
[----:B------:R-:W-:Y:S02]  /*3690*/  USHF.R.U32.HI UR5, URZ, 0x4, UR5 ;  /* 0x00000004ff057899 */ /* 0x000fe40008011605 */
[----:B------:R-:W-:Y:S02]  /*36a0*/  ULEA.HI UR4, UR4, UR7, URZ, 0x7 ;  /* 0x0000000704047291 */ /* 0x000fe4000f8f38ff */
[----:B------:R-:W-:Y:S02]  /*36b0*/  ULOP3.LUT UR6, UR6, 0x3fff, URZ, 0xc0, !UPT ;  /* 0x00003fff06067892 */ /* 0x000fe4000f8ec0ff */
[----:B------:R-:W-:Y:S02]  /*36c0*/  USHF.R.S32.HI UR10, URZ, 0x7, UR4 ;  /* 0x00000007ff0a7899 */ /* 0x000fe40008011404 */
[----:B------:R-:W-:-:S02]  /*36d0*/  ULOP3.LUT UR5, UR5, 0x3fff, URZ, 0xc0, !UPT ;  /* 0x00003fff05057892 */ /* 0x000fc4000f8ec0ff */
[----:B------:R-:W-:Y:S02]  /*36e0*/  UISETP.LT.AND UP0, UPT, UR10, 0x1, UPT ;  /* 0x000000010a00788c */ /* 0x000fe4000bf01270 */
[----:B------:R-:W-:Y:S01]  /*36f0*/  IMAD.U32 R12, RZ, RZ, UR10 ;  /* 0x0000000aff0c7e24 */ /* 0x000fe2000f8e00ff */
[----:B------:R-:W-:Y:S02]  /*3700*/  ULOP3.LUT UR73, UR6, 0x10000, URZ, 0xfc, !UPT ;  /* 0x0001000006497892 */ /* 0x000fe4000f8efcff */
[----:B------:R-:W-:Y:S02]  /*3710*/  USEL UR4, UR10, 0x1, !UP0 ;  /* 0x000000010a047887 */ /* 0x000fe4000c000000 */
[----:B------:R-:W-:Y:S02]  /*3720*/  ULOP3.LUT UR74, UR5, 0x10000, URZ, 0xfc, !UPT ;  /* 0x00010000054a7892 */ /* 0x000fe4000f8efcff */
[----:B------:R-:W-:Y:S02]  /*3730*/  UIADD3 UR4, UPT, UPT, -UR4, URZ, URZ ;  /* 0x000000ff04047290 */ /* 0x000fe4000fffe1ff */
[----:B-1----:R-:W-:-:S04]  /*3740*/  UISETP.GE.AND UP4, UPT, UR8, 0x1, UPT ;  /* 0x000000010800788c */ /* 0x002fc8000bf86270 */
[----:B------:R-:W-:Y:S01]  /*3750*/  IMAD.U32 R14, RZ, RZ, UR4 ;  /* 0x00000004ff0e7e24 */ /* 0x000fe2000f8e00ff */
[----:B--2---:R-:W-:-:S13]  /*3760*/  R2UR UR7, R0 ;  /* 0x00000000000772ca */ /* 0x004fda00000e0000 */
[----:B------:R-:W-:-:S07]  /*3770*/  IMAD.U32 R15, RZ, RZ, UR7 ;  /* 0x00000007ff0f7e24 */ /* 0x000fce000f8e00ff */
.L_x_69:
[----:B------:R-:W-:Y:S02]  /*3780*/  LEA R0, R10, UR71, 0x3 ;  /* 0x000000470a007c11 */ /* 0x000fe4000f8e18ff */
[----:B------:R-:W-:Y:S02]  /*3790*/  SHF.L.U32 R2, R9, 0x1f, RZ ;  /* 0x0000001f09027819 */ /* 0x000fe400000006ff */
[----:B------:R-:W-:Y:S01]  /*37a0*/  PLOP3.LUT P0, PT, PT, PT, UP4, 0x80, 0x8 ;  /* 0x000000000008781c */ /* 0x000fe20003f0f048 */
[----:B------:R-:W-:Y:S01]  /*37b0*/  VIADD R3, R0, 0x80 ;  /* 0x0000008000037836 */ /* 0x000fe20000000000 */
[----:B-1----:R-:W1:Y:S02]  /*37c0*/  SYNCS.PHASECHK.TRANS64.TRYWAIT P1, [R0+URZ+0x70], R2 ;  /* 0x00007002000075a7 */ /* 0x002e6400080211ff */
[----:B-1----:R-:W-:Y:S09]  /*37d0*/  @!P1 BRA `(.L_x_63) ;  /* 0x0000004800589947 */ /* 0x002ff20003800000 */
.L_x_138:
[----:B------:R-:W-:Y:S01]  /*37e0*/  LEA R4, R10, UR71, 0x4 ;  /* 0x000000470a047c11 */ /* 0x000fe2000f8e20ff */
[----:B------:R-:W-:Y:S01]  /*37f0*/  @UP4 ULEA UR4, UR9, UR71, 0x3 ;  /* 0x0000004709044291 */ /* 0x000fe2000f8e18ff */
[----:B------:R-:W-:Y:S01]  /*3800*/  PLOP3.LUT P2, PT, PT, PT, PT, 0x80, 0x8 ;  /* 0x000000000008781c */ /* 0x000fe20003f4f070 */
[----:B------:R-:W-:Y:S01]  /*3810*/  ULEA UR5, UR75, UR71, 0x3 ;  /* 0x000000474b057291 */ /* 0x000fe2000f8e18ff */
[----:B------:R-:W-:Y:S02]  /*3820*/  PRMT R3, RZ, 0x654, R3 ;  /* 0x00000654ff037816 */ /* 0x000fe40000000003 */
[----:B------:R-:W2:Y:S01]  /*3830*/  LDS.128 R4, [R4+0x100] ;  /* 0x0001000004047984 */ /* 0x000ea20000000c00 */
[----:B-1----:R-:W-:Y:S02]  /*3840*/  @P0 SHF.L.U32 R2, R8, 0x1f, RZ ;  /* 0x0000001f08020819 */ /* 0x002fe400000006ff */
[----:B------:R-:W-:Y:S01]  /*3850*/  SHF.L.U32 R0, R11, 0x1f, RZ ;  /* 0x0000001f0b007819 */ /* 0x000fe200000006ff */
[----:B------:R-:W-:Y:S01]  /*3860*/  @!PT LDS RZ, [RZ] ;  /* 0x00000000fffff984 */ /* 0x000fe20000000800 */
[----:B------:R-:W-:Y:S01]  /*3870*/  @!PT LDS RZ, [RZ] ;  /* 0x00000000fffff984 */ /* 0x000fe20000000800 */
[----:B------:R-:W-:Y:S01]  /*3880*/  @!PT LDS RZ, [RZ] ;  /* 0x00000000fffff984 */ /* 0x000fe20000000800 */
[----:B------:R-:W-:Y:S01]  /*3890*/  @!PT LDS RZ, [RZ] ;  /* 0x00000000fffff984 */ /* 0x000fe20000000800 */
[----:B------:R1:W-:Y:S06]  /*38a0*/  MEMBAR.ALL.CTA ;  /* 0x0000000000007992 */ /* 0x0003ec0000008000 */
[----:B-1----:R-:W1:Y:S01]  /*38b0*/  FENCE.VIEW.ASYNC.S ;  /* 0x00000000000073c6 */ /* 0x002e620000000000 */
[----:B------:R-:W-:Y:S01]  /*38c0*/  R2UR UR6, R15 ;  /* 0x000000000f0672ca */ /* 0x000fe200000e0000 */
[----:B------:R-:W-:Y:S01]  /*38d0*/  IMAD.U32 R13, RZ, RZ, UR5 ;  /* 0x00000005ff0d7e24 */ /* 0x000fe2000f8e00ff */
[----:B-1----:R1:W-:Y:S01]  /*38e0*/  SYNCS.ARRIVE.TRANS64.RED.A1T0 RZ, [R3+URZ], RZ ;  /* 0x000000ff03ff79a7 */ /* 0x0023e200081004ff */
[----:B------:R1:W3:Y:S01]  /*38f0*/  @P0 SYNCS.PHASECHK.TRANS64.TRYWAIT P2, [UR4], R2 ;  /* 0x00000002ff0005a7 */ /* 0x0002e20008041104 */
[----:B------:R-:W-:Y:S01]  /*3900*/  ULEA.HI UR4, UR75, UR75, URZ, 0x1 ;  /* 0x0000004b4b047291 */ /* 0x000fe2000f8f08ff */
[----:B--2---:R-:W-:-:S03]  /*3910*/  LOP3.LUT P1, RZ, R6, 0x1, RZ, 0xc0, !PT ;  /* 0x0000000106ff7812 */ /* 0x004fc6000782c0ff */
[----:B------:R-:W-:-:S04]  /*3920*/  ULOP3.LUT UR8, UR4, 0xffe, URZ, 0xc0, !UPT ;  /* 0x00000ffe04087892 */ /* 0x000fc8000f8ec0ff */
[----:B------:R-:W-:Y:S01]  /*3930*/  UIADD3 UR8, UPT, UPT, -UR8, UR75, URZ ;  /* 0x0000004b08087290 */ /* 0x000fe2000fffe1ff */
[----:B------:R-:W2:Y:S01]  /*3940*/  SYNCS.PHASECHK.TRANS64.TRYWAIT P0, [UR5+0xb0], R0 ;  /* 0x0000b000ff0075a7 */ /* 0x000ea20008001105 */
[----:B------:R-:W-:-:S04]  /*3950*/  USHF.L.U32 UR5, UR4, 0x5, URZ ;  /* 0x0000000504057899 */ /* 0x000fc800080006ff */
[----:B------:R-:W-:-:S04]  /*3960*/  ULOP3.LUT UR4, UR5, 0xffffffc0, URZ, 0xc0, !UPT ;  /* 0xffffffc005047892 */ /* 0x000fc8000f8ec0ff */
[----:B------:R-:W-:-:S04]  /*3970*/  UIADD3 UR4, UPT, UPT, UR6, UR4, URZ ;  /* 0x0000000406047290 */ /* 0x000fc8000fffe0ff */
[----:B------:R-:W-:Y:S01]  /*3980*/  ULEA UR8, UR8, UR4, 0x14 ;  /* 0x0000000408087291 */ /* 0x000fe2000f8ea0ff */
[----:B-123--:R-:W-:Y:S11]  /*3990*/  @!P0 BRA `(.L_x_64) ;  /* 0x0000004400fc8947 */ /* 0x00eff60003800000 */
.L_x_140:
[----:B------:R-:W-:Y:S01]  /*39a0*/  IADD3 R10, PT, PT, R10, 0x1, RZ ;  /* 0x000000010a0a7810 */ /* 0x000fe20007ffe0ff */
[----:B------:R-:W-:Y:S06]  /*39b0*/  BRA.U !UP4, `(.L_x_65) ;  /* 0x000000050cec7547 */ /* 0x000fec000b800000 */
[----:B------:R-:W-:Y:S01]  /*39c0*/  R2UR UR69, R14 ;  /* 0x000000000e4572ca */ /* 0x000fe200000e0000 */
[----:B------:R-:W-:Y:S01]  /*39d0*/  UPLOP3.LUT UP2, UPT, UPT, UPT, UPT, 0x40, 0x4 ;  /* 0x000000000004789c */ /* 0x000fe20003f4e870 */
[----:B------:R-:W-:Y:S01]  /*39e0*/  R2UR UR68, R12 ;  /* 0x000000000c4472ca */ /* 0x000fe200000e0000 */
[----:B------:R-:W-:-:S14]  /*39f0*/  UMOV UR7, UR9 ;  /* 0x0000000900077c82 */ /* 0x000fdc0008000000 */
.L_x_68:
[----:B------:R-:W-:Y:S02]  /*3a00*/  UIADD3 UR69, UPT, UPT, UR69, 0x1, URZ ;  /* 0x0000000145457890 */ /* 0x000fe4000fffe0ff */
[----:B--2---:R-:W-:Y:S02]  /*3a10*/  ULEA UR5, UR7, UR71, 0x3 ;  /* 0x0000004707057291 */ /* 0x004fe4000f8e18ff */
[----:B------:R-:W-:Y:S01]  /*3a20*/  UISETP.NE.AND UP3, UPT, UR69, URZ, UPT ;  /* 0x000000ff4500728c */ /* 0x000fe2000bf65270 */
[----:B------:R-:W-:Y:S10]  /*3a30*/  @P2 BRA `(.L_x_66) ;  /* 0x00000000000c2947 */ /* 0x000ff40003800000 */
[----:B-1----:R-:W-:Y:S04]  /*3a40*/  SHF.L.U32 R2, R8, 0x1f, RZ ;  /* 0x0000001f08027819 */ /* 0x002fe800000006ff */
[----:B------:R-:W1:Y:S02]  /*3a50*/  SYNCS.PHASECHK.TRANS64.TRYWAIT P0, [UR5], R2 ;  /* 0x00000002ff0075a7 */ /* 0x000e640008001105 */
[----:B-1----:R-:W-:Y:S05]  /*3a60*/  @!P0 BRA `(.L_x_67) ;  /* 0x0000004400e48947 */ /* 0x002fea0003800000 */
.L_x_66:
[----:B------:R-:W-:Y:S01]  /*3a70*/  UISETP.NE.AND UP0, UPT, UR68, 0x1, UPT ;  /* 0x000000014400788c */ /* 0x000fe2000bf05270 */
[----:B------:R-:W-:Y:S01]  /*3a80*/  PLOP3.LUT P2, PT, PT, PT, PT, 0x80, 0x8 ;  /* 0x000000000008781c */ /* 0x000fe20003f4f070 */
[----:B------:R-:W-:Y:S01]  /*3a90*/  UIADD3 UR9, UPT, UPT, UR7, 0x1, URZ ;  /* 0x0000000107097890 */ /* 0x000fe2000fffe0ff */
[----:B------:R-:W-:Y:S01]  /*3aa0*/  MOV.SPILL R3, UR77 ;  /* 0x0000004d00037c02 */ /* 0x000fe20009000f00 */
[----:B------:R-:W-:Y:S01]  /*3ab0*/  UIADD3 UR70, UPT, UPT, UR5, 0x18, URZ ;  /* 0x0000001805467890 */ /* 0x000fe2000fffe0ff */
[----:B-1----:R-:W-:Y:S01]  /*3ac0*/  MOV.SPILL R2, UR76 ;  /* 0x0000004c00027c02 */ /* 0x002fe20009000f00 */
[----:B------:R-:W-:Y:S01]  /*3ad0*/  UISETP.NE.AND UP1, UPT, UR9, 0x3, UPT ;  /* 0x000000030900788c */ /* 0x000fe2000bf25270 */
[----:B------:R-:W-:Y:S01]  /*3ae0*/  PLOP3.LUT P0, PT, PT, PT, UP0, 0x80, 0x8 ;  /* 0x000000000008781c */ /* 0x000fe20003f0f008 */
[----:B------:R-:W-:Y:S02]  /*3af0*/  ULEA UR6, UR7, UR74, 0xb ;  /* 0x0000004a07067291 */ /* 0x000fe4000f8e58ff */
[----:B------:R-:W-:Y:S02]  /*3b00*/  USEL UR5, URZ, 0x1, UP1 ;  /* 0x00000001ff057887 */ /* 0x000fe40008800000 */
[----:B------:R-:W-:Y:S02]  /*3b10*/  USEL UR9, UR9, URZ, UP1 ;  /* 0x000000ff09097287 */ /* 0x000fe40008800000 */
[----:B------:R-:W-:Y:S02]  /*3b20*/  ULEA UR4, UR7, UR73, 0xb ;  /* 0x0000004907047291 */ /* 0x000fe4000f8e58ff */
[----:B------:R-:W-:Y:S01]  /*3b30*/  @UP0 ULEA UR7, UR9, UR71, 0x3 ;  /* 0x0000004709070291 */ /* 0x000fe2000f8e18ff */
[----:B------:R-:W-:Y:S01]  /*3b40*/  LOP3.LUT R8, R8, UR5, RZ, 0x3c, !PT ;  /* 0x0000000508087c12 */ /* 0x000fe2000f8e3cff */
[----:B------:R-:W-:Y:S02]  /*3b50*/  UIADD3 UR22, UPT, UPT, UR6, 0x2, URZ ;  /* 0x0000000206167890 */ /* 0x000fe4000fffe0ff */
[----:B------:R-:W-:Y:S01]  /*3b60*/  UIADD3 UR18, UPT, UPT, UR4, 0x2, URZ ;  /* 0x0000000204127890 */ /* 0x000fe2000fffe0ff */
[----:B------:R-:W-:Y:S01]  /*3b70*/  @P0 SHF.L.U32 R0, R8, 0x1f, RZ ;  /* 0x0000001f08000819 */ /* 0x000fe200000006ff */
[----:B------:R-:W-:Y:S02]  /*3b80*/  UIADD3 UR14, UPT, UPT, UR6, 0x4, URZ ;  /* 0x00000004060e7890 */ /* 0x000fe4000fffe0ff */
[----:B------:R-:W-:Y:S01]  /*3b90*/  UIADD3 UR12, UPT, UPT, UR4, 0x4, URZ ;  /* 0x00000004040c7890 */ /* 0x000fe2000fffe0ff */
[----:B------:R2:W3:Y:S01]  /*3ba0*/  @P0 SYNCS.PHASECHK.TRANS64.TRYWAIT P2, [UR7], R0 ;  /* 0x00000000ff0005a7 */ /* 0x0004e20008041107 */
[----:B------:R-:W-:Y:S02]  /*3bb0*/  UIADD3 UR66, UPT, UPT, UR6, 0x6, URZ ;  /* 0x0000000606427890 */ /* 0x000fe4000fffe0ff */
        /* <DEDUP_REMOVED lines=24> */
[----:B------:R-:W-:Y:S01]  /*3d40*/  UIADD3 UR68, UPT, UPT, UR68, -0x1, URZ ;  /* 0xffffffff44447890 */ /* 0x000fe2000fffe0ff */
[----:B------:R-:W-:Y:S01]  /*3d50*/  UMOV UR7, 0x40004040 ;  /* 0x4000404000077882 */ /* 0x000fe20000000000 */
[----:B------:R-:W-:Y:S01]  /*3d60*/  UMOV UR76, 0x0 ;  /* 0x00000000004c7882 */ /* 0x000fe20000000000 */
[----:B------:R-:W-:Y:S01]  /*3d70*/  UMOV UR77, 0x4100910 ;  /* 0x04100910004d7882 */ /* 0x000fe20000000000 */
[----:B------:R-:W-:Y:S01]  /*3d80*/  UMOV UR5, 0x40004040 ;  /* 0x4000404000057882 */ /* 0x000fe20000000000 */
[----:B------:R-:W-:Y:S01]  /*3d90*/  UMOV UR23, 0x40004040 ;  /* 0x4000404000177882 */ /* 0x000fe20000000000 */
[----:B------:R1:W-:Y:S01]  /*3da0*/  UTCHMMA gdesc[UR4], gdesc[UR6], tmem[UR8], tmem[UR76], idesc[UR77], UP2 ;  /* 0x00ff4c06040075ea */ /* 0x0003e20009000008 */
[----:B------:R-:W-:Y:S01]  /*3db0*/  UPLOP3.LUT UP2, UPT, UPT, UPT, UPT, 0x80, 0x8 ;  /* 0x000000000008789c */ /* 0x000fe20003f4f070 */
[----:B------:R-:W-:Y:S01]  /*3dc0*/  UMOV UR19, 0x40004040 ;  /* 0x4000404000137882 */ /* 0x000fe20000000000 */
[----:B------:R-:W-:Y:S01]  /*3dd0*/  UMOV UR15, 0x40004040 ;  /* 0x40004040000f7882 */ /* 0x000fe20000000000 */
[----:B------:R4:W-:Y:S01]  /*3de0*/  UTCHMMA gdesc[UR18], gdesc[UR22], tmem[UR8], tmem[UR76], idesc[UR77], UPT ;  /* 0x00ff4c16120075ea */ /* 0x0009e2000b800008 */
[----:B------:R-:W-:Y:S01]  /*3df0*/  UMOV UR13, 0x40004040 ;  /* 0x40004040000d7882 */ /* 0x000fe20000000000 */
        /* <DEDUP_REMOVED lines=18> */
[----:B-1----:R-:W-:Y:S01]  /*3f20*/  UIADD3 UR4, UPT, UPT, UR4, 0x606, URZ ;  /* 0x0000060604047890 */ /* 0x002fe2000fffe0ff */
[----:B------:R-:W-:Y:S01]  /*3f30*/  UMOV UR6, 0x0 ;  /* 0x0000000000067882 */ /* 0x000fe20000000000 */
[----:B------:R-:W-:Y:S01]  /*3f40*/  UMOV UR7, 0x4100910 ;  /* 0x0410091000077882 */ /* 0x000fe20000000000 */
[----:B------:R-:W-:Y:S01]  /*3f50*/  UMOV UR31, 0x40004040 ;  /* 0x40004040001f7882 */ /* 0x000fe20000000000 */
[----:B----4-:R-:W-:Y:S01]  /*3f60*/  UMOV UR22, 0x0 ;  /* 0x0000000000167882 */ /* 0x010fe20000000000 */
[----:B------:R-:W-:Y:S01]  /*3f70*/  UMOV UR23, 0x4100910 ;  /* 0x0410091000177882 */ /* 0x000fe20000000000 */
[----:B------:R-:W-:Y:S01]  /*3f80*/  R2UR.FILL UR77, R3 ;  /* 0x00000000034d72ca */ /* 0x000fe200004e0000 */
[----:B------:R1:W-:Y:S01]  /*3f90*/  UTCHMMA gdesc[UR12], gdesc[UR14], tmem[UR8], tmem[UR22], idesc[UR23], UPT ;  /* 0x00ff160e0c0075ea */ /* 0x0003e2000b800008 */
[----:B------:R-:W-:Y:S01]  /*3fa0*/  R2UR.FILL UR76, R2 ;  /* 0x00000000024c72ca */ /* 0x000fe200004e0000 */
[----:B------:R-:W-:Y:S01]  /*3fb0*/  UTCHMMA gdesc[UR64], gdesc[UR66], tmem[UR8], tmem[UR22], idesc[UR23], UPT ;  /* 0x00ff1642400075ea */ /* 0x000fe2000b800008 */
[----:B------:R-:W-:Y:S01]  /*3fc0*/  UTCHMMA gdesc[UR60], gdesc[UR62], tmem[UR8], tmem[UR22], idesc[UR23], UPT ;  /* 0x00ff163e3c0075ea */ /* 0x000fe2000b800008 */
[----:B------:R-:W-:Y:S01]  /*3fd0*/  UMOV UR18, 0x0 ;  /* 0x0000000000127882 */ /* 0x000fe20000000000 */
[----:B------:R-:W-:Y:S01]  /*3fe0*/  UMOV UR19, 0x4100910 ;  /* 0x0410091000137882 */ /* 0x000fe20000000000 */
[----:B------:R-:W-:Y:S01]  /*3ff0*/  UMOV UR29, 0x40004040 ;  /* 0x40004040001d7882 */ /* 0x000fe20000000000 */
[----:B------:R-:W-:Y:S01]  /*4000*/  UTCHMMA gdesc[UR56], gdesc[UR58], tmem[UR8], tmem[UR18], idesc[UR19], UPT ;  /* 0x00ff123a380075ea */ /* 0x000fe2000b800008 */
[----:B------:R-:W-:Y:S01]  /*4010*/  UTCHMMA gdesc[UR52], gdesc[UR54], tmem[UR8], tmem[UR18], idesc[UR19], UPT ;  /* 0x00ff1236340075ea */ /* 0x000fe2000b800008 */
[----:B------:R-:W-:Y:S01]  /*4020*/  UTCHMMA gdesc[UR48], gdesc[UR50], tmem[UR8], tmem[UR18], idesc[UR19], UPT ;  /* 0x00ff1232300075ea */ /* 0x000fe2000b800008 */
[----:B------:R-:W-:Y:S01]  /*4030*/  UTCHMMA gdesc[UR44], gdesc[UR46], tmem[UR8], tmem[UR6], idesc[UR7], UPT ;  /* 0x00ff062e2c0075ea */ /* 0x000fe2000b800008 */
[----:B------:R-:W-:Y:S01]  /*4040*/  UMOV UR27, 0x40004040 ;  /* 0x40004040001b7882 */ /* 0x000fe20000000000 */
[----:B------:R-:W-:Y:S01]  /*4050*/  UMOV UR25, 0x40004040 ;  /* 0x4000404000197882 */ /* 0x000fe20000000000 */
[----:B------:R-:W-:Y:S01]  /*4060*/  UMOV UR21, 0x40004040 ;  /* 0x4000404000157882 */ /* 0x000fe20000000000 */
[----:B------:R-:W-:Y:S01]  /*4070*/  UMOV UR17, 0x40004040 ;  /* 0x4000404000117882 */ /* 0x000fe20000000000 */
[----:B------:R-:W-:Y:S01]  /*4080*/  UMOV UR11, 0x40004040 ;  /* 0x40004040000b7882 */ /* 0x000fe20000000000 */
[----:B-1----:R-:W-:Y:S01]  /*4090*/  UMOV UR12, 0x0 ;  /* 0x00000000000c7882 */ /* 0x002fe20000000000 */
[----:B------:R-:W-:Y:S01]  /*40a0*/  UMOV UR13, 0x4100910 ;  /* 0x04100910000d7882 */ /* 0x000fe20000000000 */
[----:B------:R-:W-:Y:S01]  /*40b0*/  UMOV UR14, 0x0 ;  /* 0x00000000000e7882 */ /* 0x000fe20000000000 */
[----:B------:R-:W-:Y:S01]  /*40c0*/  UTCHMMA gdesc[UR40], gdesc[UR42], tmem[UR8], tmem[UR12], idesc[UR13], UPT ;  /* 0x00ff0c2a280075ea */ /* 0x000fe2000b800008 */
[----:B------:R-:W-:Y:S01]  /*40d0*/  UTCHMMA gdesc[UR36], gdesc[UR38], tmem[UR8], tmem[UR6], idesc[UR7], UPT ;  /* 0x00ff0626240075ea */ /* 0x000fe2000b800008 */
[----:B------:R-:W-:Y:S01]  /*40e0*/  UMOV UR15, 0x4100910 ;  /* 0x04100910000f7882 */ /* 0x000fe20000000000 */
[----:B------:R-:W-:Y:S01]  /*40f0*/  UTCHMMA gdesc[UR32], gdesc[UR34], tmem[UR8], tmem[UR18], idesc[UR19], UPT ;  /* 0x00ff1222200075ea */ /* 0x000fe2000b800008 */
[----:B------:R-:W-:Y:S01]  /*4100*/  UTCHMMA gdesc[UR28], gdesc[UR30], tmem[UR8], tmem[UR14], idesc[UR15], UPT ;  /* 0x00ff0e1e1c0075ea */ /* 0x000fe2000b800008 */
[----:B------:R-:W-:Y:S01]  /*4110*/  UTCHMMA gdesc[UR24], gdesc[UR26], tmem[UR8], tmem[UR12], idesc[UR13], UPT ;  /* 0x00ff0c1a180075ea */ /* 0x000fe2000b800008 */
[----:B------:R1:W-:Y:S01]  /*4120*/  UTCHMMA gdesc[UR16], gdesc[UR20], tmem[UR8], tmem[UR6], idesc[UR7], UPT ;  /* 0x00ff0614100075ea */ /* 0x0003e2000b800008 */
[----:B------:R2:W-:Y:S01]  /*4130*/  UTCHMMA gdesc[UR4], gdesc[UR10], tmem[UR8], tmem[UR76], idesc[UR77], UPT ;  /* 0x00ff4c0a040075ea */ /* 0x0005e2000b800008 */
[----:B------:R2:W-:Y:S01]  /*4140*/  UTCBAR.MULTICAST [UR70], URZ, UR72 ;  /* 0x000000ff460073e9 */ /* 0x0005e20008000848 */
[----:B-1----:R-:W-:Y:S01]  /*4150*/  UMOV UR7, UR9 ;  /* 0x0000000900077c82 */ /* 0x002fe20008000000 */
[----:B---3--:R-:W-:Y:S05]  /*4160*/  BRA.U UP3, `(.L_x_68) ;  /* 0xfffffff903247547 */ /* 0x008fea000b83ffff */
.L_x_65:
[----:B--2---:R-:W-:Y:S02]  /*4170*/  R2UR UR4, R13 ;  /* 0x000000000d0472ca */ /* 0x004fe400000e0000 */
[----:B------:R-:W-:-:S04]  /*4180*/  ISETP.NE.AND P0, PT, R10, 0x2, PT ;  /* 0x000000020a00780c */ /* 0x000fc80003f05270 */
[----:B-1----:R-:W-:Y:S02]  /*4190*/  SEL R0, RZ, 0x1, P0 ;  /* 0x00000001ff007807 */ /* 0x002fe40000000000 */
[----:B------:R-:W-:Y:S02]  /*41a0*/  SEL R10, R10, RZ, P0 ;  /* 0x000000ff0a0a7207 */ /* 0x000fe40000000000 */
[----:B------:R-:W-:-:S03]  /*41b0*/  LOP3.LUT R9, R9, R0, RZ, 0x3c, !PT ;  /* 0x0000000009097212 */ /* 0x000fc600078e3cff */
[----:B------:R-:W-:Y:S02]  /*41c0*/  UIADD3 UR5, UPT, UPT, UR4, 0x90, URZ ;  /* 0x0000009004057890 */ /* 0x000fe4000fffe0ff */
[----:B------:R-:W-:-:S04]  /*41d0*/  UIADD3 UR4, UPT, UPT, UR75, 0x1, URZ ;  /* 0x000000014b047890 */ /* 0x000fc8000fffe0ff */
[----:B------:R-:W-:-:S03]  /*41e0*/  UISETP.NE.AND UP0, UPT, UR4, 0x4, UPT ;  /* 0x000000040400788c */ /* 0x000fc6000bf05270 */
[----:B------:R1:W-:Y:S01]  /*41f0*/  UTCBAR [UR5], URZ ;  /* 0x000000ff050073e9 */ /* 0x0003e200080000ff */
[----:B------:R-:W-:Y:S02]  /*4200*/  USEL UR6, URZ, 0x1, UP0 ;  /* 0x00000001ff067887 */ /* 0x000fe40008000000 */
[----:B------:R-:W-:-:S04]  /*4210*/  USEL UR75, UR4, URZ, UP0 ;  /* 0x000000ff044b7287 */ /* 0x000fc80008000000 */
[----:B------:R-:W-:Y:S01]  /*4220*/  LOP3.LUT R11, R11, UR6, RZ, 0x3c, !PT ;  /* 0x000000060b0b7c12 */ /* 0x000fe2000f8e3cff */
[----:B------:R-:W-:Y:S07]  /*4230*/  @P1 BRA `(.L_x_69) ;  /* 0xfffffff400501947 */ /* 0x000fee000383ffff */
[----:B------:R-:W2:Y:S01]  /*4240*/  S2UR UR8, SR_CgaCtaId ;  /* 0x00000000000879c3 */ /* 0x000ea20000008800 */
[----:B------:R-:W-:Y:S01]  /*4250*/  ELECT P0, URZ, PT ;  /* 0x0000000000ff782f */ /* 0x000fe20003800000 */
[----:B------:R-:W-:Y:S01]  /*4260*/  IMAD.MOV.U32 R0, RZ, RZ, 0x1 ;  /* 0x00000001ff007424 */ /* 0x000fe200078e00ff */
[----:B------:R-:W-:Y:S01]  /*4270*/  UIADD3 UR71, UPT, UPT, UR71, 0xb0, URZ ;  /* 0x000000b047477890 */ /* 0x000fe2000fffe0ff */
[----:B------:R-:W-:Y:S01]  /*4280*/  SHF.L.U32 R2, R11, 0x1f, RZ ;  /* 0x0000001f0b027819 */ /* 0x000fe200000006ff */
[----:B------:R-:W-:-:S03]  /*4290*/  UMOV UR4, 0x40 ;  /* 0x0000004000047882 */ /* 0x000fc60000000000 */
[----:B------:R-:W-:Y:S01]  /*42a0*/  UVIRTCOUNT.DEALLOC.SMPOOL 0x80 ;  /* 0x000000800000784c */ /* 0x000fe20000000000 */
[----:B--2---:R-:W-:Y:S02]  /*42b0*/  ULEA UR8, UR8, UR4, 0x18 ;  /* 0x0000000408087291 */ /* 0x004fe4000f8ec0ff */
[----:B------:R-:W-:-:S07]  /*42c0*/  ULEA UR4, UR75, UR71, 0x3 ;  /* 0x000000474b047291 */ /* 0x000fce000f8e18ff */
[----:B------:R2:W-:Y:S02]  /*42d0*/  @P0 STS.U8 [UR8+0x1c], R0 ;  /* 0x00001c00ff000988 */ /* 0x0005e40008000008 */
[----:B------:R-:W3:Y:S02]  /*42e0*/  SYNCS.PHASECHK.TRANS64.TRYWAIT P0, [UR4], R2 ;  /* 0x00000002ff0075a7 */ /* 0x000ee40008001104 */
[----:B--23--:R-:W-:Y:S05]  /*42f0*/  @!P0 BRA `(.L_x_70) ;  /* 0x0000003c00d88947 */ /* 0x00cfea0003800000 */
.L_x_143:
[----:B------:R-:W-:-:S04]  /*4300*/  UIADD3 UR4, UPT, UPT, UR75, 0x1, URZ ;  /* 0x000000014b047890 */ /* 0x000fc8000fffe0ff */
[----:B------:R-:W-:-:S04]  /*4310*/  UISETP.NE.AND UP0, UPT, UR4, 0x4, UPT ;  /* 0x000000040400788c */ /* 0x000fc8000bf05270 */
[----:B------:R-:W-:Y:S02]  /*4320*/  USEL UR6, URZ, 0x1, UP0 ;  /* 0x00000001ff067887 */ /* 0x000fe40008000000 */
[----:B------:R-:W-:-:S04]  /*4330*/  USEL UR4, UR4, URZ, UP0 ;  /* 0x000000ff04047287 */ /* 0x000fc80008000000 */
[----:B-1----:R-:W-:Y:S01]  /*4340*/  ULEA UR5, UR4, UR71, 0x3 ;  /* 0x0000004704057291 */ /* 0x002fe2000f8e18ff */
[----:B--2---:R-:W-:-:S04]  /*4350*/  LOP3.LUT R2, R11, UR6, RZ, 0x3c, !PT ;  /* 0x000000060b027c12 */ /* 0x004fc8000f8e3cff */
[----:B------:R-:W-:-:S04]  /*4360*/  SHF.L.U32 R3, R2, 0x1f, RZ ;  /* 0x0000001f02037819 */ /* 0x000fc800000006ff */
[----:B------:R-:W1:Y:S02]  /*4370*/  SYNCS.PHASECHK.TRANS64.TRYWAIT P0, [UR5], R3 ;  /* 0x00000003ff0075a7 */ /* 0x000e640008001105 */
[----:B-1----:R-:W-:Y:S05]  /*4380*/  @!P0 BRA `(.L_x_71) ;  /* 0x0000003c00cc8947 */ /* 0x002fea0003800000 */
.L_x_145:
        /* <DEDUP_REMOVED lines=9> */
.L_x_147:
[----:B------:R-:W-:-:S04]  /*4420*/  UIADD3 UR4, UPT, UPT, UR4, 0x1, URZ ;  /* 0x0000000104047890 */ /* 0x000fc8000fffe0ff */
[----:B------:R-:W-:-:S04]  /*4430*/  UISETP.NE.AND UP0, UPT, UR4, 0x4, UPT ;  /* 0x000000040400788c */ /* 0x000fc8000bf05270 */
[----:B------:R-:W-:Y:S02]  /*4440*/  USEL UR5, URZ, 0x1, UP0 ;  /* 0x00000001ff057887 */ /* 0x000fe40008000000 */
[----:B------:R-:W-:-:S04]  /*4450*/  USEL UR4, UR4, URZ, UP0 ;  /* 0x000000ff04047287 */ /* 0x000fc80008000000 */
[----:B------:R-:W-:Y:S01]  /*4460*/  ULEA UR4, UR4, UR71, 0x3 ;  /* 0x0000004704047291 */ /* 0x000fe2000f8e18ff */
[----:B------:R-:W-:-:S04]  /*4470*/  LOP3.LUT R2, R2, UR5, RZ, 0x3c, !PT ;  /* 0x0000000502027c12 */ /* 0x000fc8000f8e3cff */
[----:B------:R-:W-:-:S04]  /*4480*/  SHF.L.U32 R2, R2, 0x1f, RZ ;  /* 0x0000001f02027819 */ /* 0x000fc800000006ff */
[----:B------:R-:W2:Y:S02]  /*4490*/  SYNCS.PHASECHK.TRANS64.TRYWAIT P0, [UR4], R2 ;  /* 0x00000002ff0075a7 */ /* 0x000ea40008001104 */
[----:B--2---:R-:W-:Y:S05]  /*44a0*/  @!P0 BRA `(.L_x_73) ;  /* 0x0000003c00b48947 */ /* 0x004fea0003800000 */
.L_x_149:
[----:B------:R-:W-:Y:S01]  /*44b0*/  NOP ;  /* 0x0000000000007918 */ /* 0x000fe20000000000 */
[----:B-1----:R-:W1:Y:S01]  /*44c0*/  LDS R0, [UR8+0x14] ;  /* 0x00001408ff007984 */ /* 0x002e620008000800 */
[----:B------:R-:W-:Y:S01]  /*44d0*/  R2UR UR4, R15 ;  /* 0x000000000f0472ca */ /* 0x000fe200000e0000 */
[----:B------:R-:W-:Y:S01]  /*44e0*/  UMOV UR5, 0xffff ;  /* 0x0000ffff00057882 */ /* 0x000fe20000000000 */
[----:B------:R-:W-:-:S11]  /*44f0*/  UMOV UR6, 0x1 ;  /* 0x0000000100067882 */ /* 0x000fd60000000000 */
[----:B------:R-:W-:-:S04]  /*4500*/  ULOP3.LUT UR4, UR4, 0xffff, URZ, 0xc0, !UPT ;  /* 0x0000ffff04047892 */ /* 0x000fc8000f8ec0ff */
[----:B------:R-:W-:-:S04]  /*4510*/  USHF.R.U32.HI UR4, URZ, 0x5, UR4 ;  /* 0x00000005ff047899 */ /* 0x000fc80008011604 */
[----:B------:R-:W-:Y:S02]  /*4520*/  USHF.L.U32 UR5, UR5, UR4, URZ ;  /* 0x0000000405057299 */ /* 0x000fe400080006ff */
[----:B------:R-:W-:-:S04]  /*4530*/  USHF.L.U32 UR4, UR6, UR4, URZ ;  /* 0x0000000406047299 */ /* 0x000fc800080006ff */
[----:B-1----:R-:W-:-:S04]  /*4540*/  LOP3.LUT R0, R0, UR5, RZ, 0xc0, !PT ;  /* 0x0000000500007c12 */ /* 0x002fc8000f8ec0ff */
[----:B------:R-:W-:-:S13]  /*4550*/  ISETP.NE.AND P0, PT, R0, UR5, PT ;  /* 0x0000000500007c0c */ /* 0x000fda000bf05270 */
[----:B------:R-:W-:Y:S05]  /*4560*/  @P0 BRA `(.L_x_74) ;  /* 0x0000000000580947 */ /* 0x000fea0003800000 */
[----:B------:R-:W1:Y:S02]  /*4570*/  LDS R0, [UR8+0x18] ;  /* 0x00001808ff007984 */ /* 0x000e640008000800 */
[----:B-1----:R-:W-:-:S04]  /*4580*/  LOP3.LUT R0, R0, UR4, RZ, 0xc0, !PT ;  /* 0x0000000400007c12 */ /* 0x002fc8000f8ec0ff */
[----:B------:R-:W-:-:S13]  /*4590*/  ISETP.NE.AND P0, PT, R0, UR4, PT ;  /* 0x0000000400007c0c */ /* 0x000fda000bf05270 */
[----:B------:R-:W-:Y:S05]  /*45a0*/  @P0 BRA `(.L_x_75) ;  /* 0x00000000003c0947 */ /* 0x000fea0003800000 */
[----:B------:R-:W1:Y:S01]  /*45b0*/  S2R R2, SR_LANEID ;  /* 0x0000000000027919 */ /* 0x000e620000000000 */
[----:B------:R-:W-:-:S06]  /*45c0*/  ULOP3.LUT UR5, URZ, UR5, URZ, 0x33, !UPT ;  /* 0x00000005ff057292 */ /* 0x000fcc000f8e33ff */
[----:B------:R-:W-:-:S04]  /*45d0*/  IMAD.U32 R0, RZ, RZ, UR5 ;  /* 0x00000005ff007e24 */ /* 0x000fc8000f8e00ff */
[----:B------:R2:W3:Y:S02]  /*45e0*/  REDUX UR7, R0 ;  /* 0x00000000000773c4 */ /* 0x0004e40000000000 */
[----:B------:R4:W-:Y:S01]  /*45f0*/  UTCATOMSWS.AND URZ, UR5 ;  /* 0x0000000500ff79e3 */ /* 0x0009e20008000000 */
[----:B--2---:R-:W-:Y:S01]  /*4600*/  LOP3.LUT R0, RZ, UR4, RZ, 0x33, !PT ;  /* 0x00000004ff007c12 */ /* 0x004fe2000f8e33ff */
[----:B------:R-:W-:Y:S02]  /*4610*/  VOTEU.ANY UR4, UPT, PT ;  /* 0x0000000000047886 */ /* 0x000fe400038e0100 */
[----:B------:R-:W-:Y:S02]  /*4620*/  UFLO.U32 UR4, UR4 ;  /* 0x00000004000472bd */ /* 0x000fe400080e0000 */
[----:B------:R-:W2:Y:S04]  /*4630*/  REDUX UR6, R0 ;  /* 0x00000000000673c4 */ /* 0x000ea80000000000 */
[----:B-1----:R-:W-:-:S02]  /*4640*/  ISETP.EQ.U32.AND P0, PT, R2, UR4, PT ;  /* 0x0000000402007c0c */ /* 0x002fc4000bf02070 */
[----:B---3--:R-:W-:-:S11]  /*4650*/  MOV R2, UR7 ;  /* 0x0000000700027c02 */ /* 0x008fd60008000f00 */
[----:B------:R4:W-:Y:S01]  /*4660*/  @P0 ATOMS.AND RZ, [UR8+0x14], R2 ;  /* 0x00001402ffff098c */ /* 0x0009e2000a800008 */
[----:B--2---:R-:W-:-:S05]  /*4670*/  IMAD.U32 R0, RZ, RZ, UR6 ;  /* 0x00000006ff007e24 */ /* 0x004fca000f8e00ff */
[----:B------:R4:W-:Y:S01]  /*4680*/  @P0 ATOMS.AND RZ, [UR8+0x18], R0 ;  /* 0x00001800ffff098c */ /* 0x0009e2000a800008 */
[----:B------:R-:W-:Y:S05]  /*4690*/  BRA `(.L_x_76) ;  /* 0x0000000000147947 */ /* 0x000fea0003800000 */
.L_x_75:
[----:B------:R-:W-:Y:S02]  /*46a0*/  MOV R2, 0x46c0 ;  /* 0x000046c000027802 */ /* 0x000fe40000000f00 */
[----:B-----5:R-:W-:Y:S05]  /*46b0*/  CALL.REL.NOINC `($__internal_0_$__cuda_sm10x_tcgen05_guardrail_trap_col_being_dealloced_not_returned_by_alloc) ;  /* 0x0000004000247944 */ /* 0x020fea0003c00000 */
[----:B------:R-:W-:Y:S05]  /*46c0*/  BRA `(.L_x_76) ;  /* 0x0000000000087947 */ /* 0x000fea0003800000 */
.L_x_74:
[----:B------:R-:W-:Y:S02]  /*46d0*/  MOV R2, 0x46f0 ;  /* 0x000046f000027802 */ /* 0x000fe40000000f00 */
[----:B-----5:R-:W-:Y:S05]  /*46e0*/  CALL.REL.NOINC `($__internal_2_$__cuda_sm10x_tcgen05_guardrail_trap_unallocated_columns_being_dealloced) ;  /* 0x0000004000307944 */ /* 0x020fea0003c00000 */
.L_x_76:
[----:B------:R-:W-:Y:S01]  /*46f0*/  NOP ;  /* 0x0000000000007918 */ /* 0x000fe20000000000 */
[----:B----4-:R-:W-:Y:S05]  /*4700*/  EXIT ;  /* 0x000000000000794d */ /* 0x010fea0003800000 */
.L_x_58:
[----:B------:R-:W-:-:S09]  /*4710*/  UISETP.NE.OR UP0, UPT, UR18, 0x3, !UP3 ;  /* 0x000000031200788c */ /* 0x000fd2000df05670 */
[----:B------:R-:W-:Y:S05]  /*4720*/  BRA.U UP0, `(.L_x_77) ;  /* 0x0000001100247547 */ /* 0x000fea000b800000 */
[----:B------:R-:W2:Y:S01]  /*4730*/  LDCU.64 UR4, c[0x0][0x888] ;  /* 0x00011100ff0477ac */ /* 0x000ea20008000a00 */
[----:B------:R-:W3:Y:S01]  /*4740*/  LDC.64 R12, c[0x0][0x348] ;  /* 0x0000d200ff0c7b82 */ /* 0x000ee20000000a00 */
[----:B------:R-:W-:Y:S02]  /*4750*/  HFMA2 R9, -RZ, RZ, 0, 0 ;  /* 0x00000000ff097431 */ /* 0x000fe400000001ff */
[----:B------:R-:W-:Y:S01]  /*4760*/  IMAD.MOV.U32 R11, RZ, RZ, 0x1 ;  /* 0x00000001ff0b7424 */ /* 0x000fe200078e00ff */
[----:B------:R-:W4:Y:S01]  /*4770*/  LDCU UR36, c[0x0][0x370] ;  /* 0x00006e00ff2477ac */ /* 0x000f220008000800 */
[----:B------:R-:W-:Y:S01]  /*4780*/  IMAD.MOV.U32 R10, RZ, RZ, RZ ;  /* 0x000000ffff0a7224 */ /* 0x000fe200078e00ff */
[----:B------:R-:W-:Y:S01]  /*4790*/  MOV R3, 0x2000 ;  /* 0x0000200000037802 */ /* 0x000fe20000000f00 */
[----:B------:R-:W4:Y:S01]  /*47a0*/  LDCU.128 UR32, c[0x0][0xb10] ;  /* 0x00016200ff2077ac */ /* 0x000f220008000c00 */
[----:B------:R-:W1:Y:S01]  /*47b0*/  LDCU UR29, c[0x0][0x374] ;  /* 0x00006e80ff1d77ac */ /* 0x000e620008000800 */
[----:B------:R-:W1:Y:S01]  /*47c0*/  LDCU.64 UR30, c[0x0][0x890] ;  /* 0x00011200ff1e77ac */ /* 0x000e620008000a00 */
[----:B--2---:R-:W-:Y:S01]  /*47d0*/  UISETP.NE.U32.AND UP0, UPT, UR4, URZ, UPT ;  /* 0x000000ff0400728c */ /* 0x004fe2000bf05070 */
[----:B------:R-:W2:Y:S01]  /*47e0*/  LDCU UR15, c[0x0][0xb0c] ;  /* 0x00016180ff0f77ac */ /* 0x000ea20008000800 */
[----:B------:R-:W3:Y:S01]  /*47f0*/  LDCU UR41, c[0x0][0xb20] ;  /* 0x00016400ff2977ac */ /* 0x000ee20008000800 */
[----:B------:R-:W3:Y:S01]  /*4800*/  LDCU UR4, c[0x0][0xb30] ;  /* 0x00016600ff0477ac */ /* 0x000ee20008000800 */
[----:B----4-:R-:W-:-:S02]  /*4810*/  UIMAD.WIDE.U32 UR6, UR36, UR32, URZ ;  /* 0x00000020240672a5 */ /* 0x010fc4000f8e00ff */
[----:B-1----:R-:W-:Y:S02]  /*4820*/  UIMAD.WIDE.U32 UR8, UR29, UR35, URZ ;  /* 0x000000231d0872a5 */ /* 0x002fe4000f8e00ff */
[----:B------:R-:W-:Y:S02]  /*4830*/  USEL UR40, URZ, 0x1, UP5 ;  /* 0x00000001ff287887 */ /* 0x000fe4000a800000 */
[----:B------:R-:W-:Y:S02]  /*4840*/  UISETP.NE.U32.AND UP6, UPT, UR30, URZ, UPT ;  /* 0x000000ff1e00728c */ /* 0x000fe4000bfc5070 */
[----:B------:R-:W-:Y:S01]  /*4850*/  UISETP.NE.AND.EX UP5, UPT, UR5, URZ, UPT, UP0 ;  /* 0x000000ff0500728c */ /* 0x000fe2000bfa5300 */
[----:B------:R-:W-:Y:S01]  /*4860*/  UMOV UR24, 0x400 ;  /* 0x0000040000187882 */ /* 0x000fe20000000000 */
[----:B------:R-:W-:Y:S01]  /*4870*/  UISETP.NE.AND UP0, UPT, UR39, 0x1, UPT ;  /* 0x000000012700788c */ /* 0x000fe2000bf05270 */
[----:B------:R-:W-:Y:S01]  /*4880*/  UMOV UR6, UR7 ;  /* 0x0000000700067c82 */ /* 0x000fe20008000000 */
[----:B------:R-:W-:Y:S01]  /*4890*/  UMOV UR37, UR9 ;  /* 0x0000000900257c82 */ /* 0x000fe20008000000 */
[----:B--2---:R-:W-:Y:S01]  /*48a0*/  UISETP.NE.AND UP0, UPT, UR15, 0x1, UPT ;  /* 0x000000010f00788c */ /* 0x004fe2000bf05270 */
[----:B------:R-:W-:Y:S01]  /*48b0*/  UMOV UR25, URZ ;  /* 0x000000ff00197c82 */ /* 0x000fe20008000000 */
[----:B------:R-:W-:-:S02]  /*48c0*/  UPLOP3.LUT UP4, UPT, UPT, UPT, UPT, 0x40, 0x4 ;  /* 0x000000000004789c */ /* 0x000fc40003f8e870 */
[----:B------:R-:W-:Y:S01]  /*48d0*/  UISETP.GE.AND UP2, UPT, UR39, 0x1, UPT ;  /* 0x000000012700788c */ /* 0x000fe2000bf46270 */
[----:B------:R-:W1:Y:S01]  /*48e0*/  LDCU.64 UR16, c[0x0][0xb28] ;  /* 0x00016500ff1077ac */ /* 0x000e620008000a00 */
[----:B------:R-:W-:Y:S02]  /*48f0*/  ULEA UR24, UR55, UR24, 0x18 ;  /* 0x0000001837187291 */ /* 0x000fe4000f8ec0ff */
[----:B------:R-:W-:Y:S02]  /*4900*/  UISETP.NE.AND.EX UP6, UPT, UR31, URZ, UPT, UP6 ;  /* 0x000000ff1f00728c */ /* 0x000fe4000bfc5360 */
[----:B------:R-:W-:Y:S02]  /*4910*/  USHF.R.U32.HI UR38, URZ, UR33, UR6 ;  /* 0x00000021ff267299 */ /* 0x000fe40008011606 */
[----:B---3--:R-:W-:Y:S02]  /*4920*/  USHF.R.U32.HI UR37, URZ, UR41, UR37 ;  /* 0x00000029ff257299 */ /* 0x008fe40008011625 */
[----:B------:R-:W-:-:S02]  /*4930*/  UISETP.NE.AND UP0, UPT, UR34, 0x1, UPT ;  /* 0x000000012200788c */ /* 0x000fc4000bf05270 */
[----:B------:R-:W-:-:S11]  /*4940*/  UISETP.NE.AND UP3, UPT, UR4, 0x1, UPT ;  /* 0x000000010400788c */ /* 0x000fd6000bf65270 */
.L_x_86:
[C---:B------:R-:W-:Y:S02]  /*4950*/  LEA R8, R10.reuse, UR24, 0x3 ;  /* 0x000000180a087c11 */ /* 0x040fe4000f8e18ff */
[----:B------:R-:W-:Y:S02]  /*4960*/  SHF.L.U32 R0, R9, 0x1f, RZ ;  /* 0x0000001f09007819 */ /* 0x000fe400000006ff */
[----:B------:R-:W-:Y:S02]  /*4970*/  LEA R4, R10, UR24, 0x4 ;  /* 0x000000180a047c11 */ /* 0x000fe4000f8e20ff */
[----:B--2---:R-:W2:Y:S02]  /*4980*/  SYNCS.PHASECHK.TRANS64.TRYWAIT P0, [R8+URZ+0x70], R0 ;  /* 0x00007000080075a7 */ /* 0x004ea400080011ff */
[----:B--2---:R-:W-:Y:S05]  /*4990*/  @!P0 BRA `(.L_x_78) ;  /* 0x0000003800908947 */ /* 0x004fea0003800000 */
.L_x_150:
[----:B------:R-:W3:Y:S01]  /*49a0*/  LDS.128 R4, [R4+0x100] ;  /* 0x0001000004047984 */ /* 0x000ee20000000c00 */
[----:B------:R-:W-:Y:S01]  /*49b0*/  UISETP.GE.AND UP0, UPT, UR39, 0x1, UPT ;  /* 0x000000012700788c */ /* 0x000fe2000bf06270 */
[----:B------:R-:W-:Y:S01]  /*49c0*/  @!PT LDS RZ, [RZ] ;  /* 0x00000000fffff984 */ /* 0x000fe20000000800 */
[----:B------:R-:W-:Y:S01]  /*49d0*/  @!PT LDS RZ, [RZ] ;  /* 0x00000000fffff984 */ /* 0x000fe20000000800 */
[----:B------:R-:W-:Y:S01]  /*49e0*/  @!PT LDS RZ, [RZ] ;  /* 0x00000000fffff984 */ /* 0x000fe20000000800 */
[----:B------:R-:W-:Y:S01]  /*49f0*/  @!PT LDS RZ, [RZ] ;  /* 0x00000000fffff984 */ /* 0x000fe20000000800 */
[----:B------:R4:W-:Y:S06]  /*4a00*/  MEMBAR.ALL.CTA ;  /* 0x0000000000007992 */ /* 0x0009ec0000008000 */
[----:B----4-:R-:W4:Y:S01]  /*4a10*/  FENCE.VIEW.ASYNC.S ;  /* 0x00000000000073c6 */ /* 0x010f220000000000 */
[----:B---3--:R-:W-:Y:S11]  /*4a20*/  LOP3.LUT P0, RZ, R6, 0x1, RZ, 0xc0, !PT ;  /* 0x0000000106ff7812 */ /* 0x008ff6000780c0ff */
[----:B------:R-:W-:Y:S02]  /*4a30*/  @!UPT UIADD3 URZ, UPT, UPT, URZ, URZ, URZ ;  /* 0x000000fffffff290 */ /* 0x000fe4000fffe0ff */
[----:B----4-:R-:W-:Y:S01]  /*4a40*/  VOTEU.ANY UP2, P0 ;  /* 0x0000000000ff7886 */ /* 0x010fe20000040100 */
[----:B------:R-:W-:Y:S11]  /*4a50*/  PLOP3.LUT P0, PT, PT, PT, UP2, 0x80, 0x8 ;  /* 0x000000000008781c */ /* 0x000ff60003f0f028 */
[----:B------:R-:W-:Y:S02]  /*4a60*/  @!UPT UIADD3 URZ, UPT, UPT, URZ, URZ, URZ ;  /* 0x000000fffffff290 */ /* 0x000fe4000fffe0ff */
[----:B--2---:R-:W-:Y:S02]  /*4a70*/  @P0 SHF.R.U32.HI R0, RZ, 0x10, R5 ;  /* 0x00000010ff000819 */ /* 0x004fe40000011605 */
[----:B------:R-:W-:Y:S02]  /*4a80*/  @P0 MOV R2, R4 ;  /* 0x0000000400020202 */ /* 0x000fe40000000f00 */
[----:B------:R-:W-:Y:S01]  /*4a90*/  @P0 R2UR UR4, R0 ;  /* 0x00000000000402ca */ /* 0x000fe200000e0000 */
[----:B------:R-:W-:Y:S01]  /*4aa0*/  VIADD R0, R8, 0x80 ;  /* 0x0000008008007836 */ /* 0x000fe20000000000 */
[----:B------:R-:W-:Y:S02]  /*4ab0*/  @P0 LOP3.LUT R4, R5, 0xffff, RZ, 0xc0, !PT ;  /* 0x0000ffff05040812 */ /* 0x000fe400078ec0ff */
[----:B------:R-:W-:Y:S02]  /*4ac0*/  @P0 R2UR UR6, R2 ;  /* 0x00000000020602ca */ /* 0x000fe400000e0000 */
[----:B------:R-:W-:Y:S02]  /*4ad0*/  PRMT R0, RZ, 0x654, R0 ;  /* 0x00000654ff007816 */ /* 0x000fe40000000000 */
[----:B------:R-:W-:Y:S02]  /*4ae0*/  @P0 R2UR UR5, R4 ;  /* 0x00000000040502ca */ /* 0x000fe400000e0000 */
[----:B------:R2:W-:Y:S03]  /*4af0*/  SYNCS.ARRIVE.TRANS64.RED.A1T0 RZ, [R0+URZ], RZ ;  /* 0x000000ff00ff79a7 */ /* 0x0005e600081004ff */
[----:B------:R-:W-:Y:S04]  /*4b00*/  @UP2 UMOV UR28, UR4 ;  /* 0x00000004001c2c82 */ /* 0x000fe80008000000 */
[----:B------:R-:W-:Y:S04]  /*4b10*/  @UP2 UMOV UR14, UR6 ;  /* 0x00000006000e2c82 */ /* 0x000fe80008000000 */
[----:B------:R-:W-:Y:S01]  /*4b20*/  @UP2 UMOV UR13, UR5 ;  /* 0x00000005000d2c82 */ /* 0x000fe20008000000 */
[----:B------:R-:W-:Y:S05]  /*4b30*/  BRA.U !UP0, `(.L_x_79) ;  /* 0x0000000108c07547 */ /* 0x000fea000b800000 */
[----:B------:R-:W-:Y:S02]  /*4b40*/  UIMAD.WIDE.U32 UR8, UR13, UR35, URZ ;  /* 0x000000230d0872a5 */ /* 0x000fe4000f8e00ff */
[----:B------:R-:W-:Y:S02]  /*4b50*/  UP2UR UR12, UPR, URZ, 0x4 ;  /* 0x00000004ff0c7883 */ /* 0x000fe40008000000 */
[----:B------:R-:W-:Y:S02]  /*4b60*/  UISETP.NE.AND UP2, UPT, UR34, 0x1, UPT ;  /* 0x000000012200788c */ /* 0x000fe4000bf45270 */
[----:B------:R-:W-:Y:S02]  /*4b70*/  UIMAD.WIDE.U32 UR10, UR14, UR32, URZ ;  /* 0x000000200e0a72a5 */ /* 0x000fe4000f8e00ff */
[----:B------:R-:W-:Y:S02]  /*4b80*/  USEL UR4, UR29, UR37, !UP2 ;  /* 0x000000251d047287 */ /* 0x000fe4000d000000 */
[----:B------:R-:W-:Y:S02]  /*4b90*/  UISETP.NE.AND UP0, UPT, UR15, 0x1, UPT ;  /* 0x000000010f00788c */ /* 0x000fe4000bf05270 */
[----:B------:R-:W-:Y:S02]  /*4ba0*/  UP2UR UR22, UPR, URZ, 0x2 ;  /* 0x00000002ff167883 */ /* 0x000fe40008000000 */
[----:B------:R-:W-:Y:S02]  /*4bb0*/  UISETP.NE.AND UP1, UPT, UR39, 0x1, UPT ;  /* 0x000000012700788c */ /* 0x000fe4000bf25270 */
[----:B-1----:R-:W-:Y:S02]  /*4bc0*/  UIMAD.WIDE.U32 UR18, UR4, UR16, URZ ;  /* 0x00000010041272a5 */ /* 0x002fe4000f8e00ff */
[----:B------:R-:W-:Y:S01]  /*4bd0*/  USEL UR7, UR36, UR38, !UP0 ;  /* 0x0000002624077287 */ /* 0x000fe2000c000000 */
[----:B------:R-:W-:Y:S02]  /*4be0*/  UMOV UR5, UR9 ;  /* 0x0000000900057c82 */ /* 0x000fe40008000000 */
[----:B------:R-:W-:Y:S02]  /*4bf0*/  USHF.R.U32.HI UR6, URZ, UR41, UR5 ;  /* 0x00000029ff067299 */ /* 0x000fe40008011605 */
[----:B------:R-:W-:Y:S02]  /*4c00*/  UIMAD.WIDE.U32 UR20, UR7, UR16, URZ ;  /* 0x00000010071472a5 */ /* 0x000fe4000f8e00ff */
[----:B------:R-:W-:Y:S02]  /*4c10*/  USEL UR6, UR13, UR6, !UP2 ;  /* 0x000000060d067287 */ /* 0x000fe4000d000000 */
[----:B------:R-:W-:Y:S01]  /*4c20*/  UISETP.NE.AND UP2, UPT, UR12, URZ, UPT ;  /* 0x000000ff0c00728c */ /* 0x000fe2000bf45270 */
[----:B------:R-:W-:Y:S01]  /*4c30*/  UMOV UR5, UR11 ;  /* 0x0000000b00057c82 */ /* 0x000fe20008000000 */
[----:B------:R-:W-:Y:S02]  /*4c40*/  UIMAD.WIDE.U32 UR10, UR6, UR16, URZ ;  /* 0x00000010060a72a5 */ /* 0x000fe4000f8e00ff */
[----:B------:R-:W-:Y:S03]  /*4c50*/  USHF.R.U32.HI UR8, URZ, UR33, UR5 ;  /* 0x00000021ff087299 */ /* 0x000fe60008011605 */
[----:B------:R-:W-:Y:S02]  /*4c60*/  UMOV UR5, UR19 ;  /* 0x0000001300057c82 */ /* 0x000fe40008000000 */
[----:B------:R-:W-:Y:S03]  /*4c70*/  @UP1 USHF.R.U32.HI UR4, URZ, UR17, UR5 ;  /* 0x00000011ff041299 */ /* 0x000fe60008011605 */
[----:B------:R-:W-:Y:S01]  /*4c80*/  UMOV UR5, UR21 ;  /* 0x0000001500057c82 */ /* 0x000fe20008000000 */
[----:B------:R-:W-:Y:S02]  /*4c90*/  UIMAD UR4, UR39, UR4, URZ ;  /* 0x00000004270472a4 */ /* 0x000fe4000f8e02ff */
[----:B------:R-:W-:Y:S02]  /*4ca0*/  @UP1 USHF.R.U32.HI UR7, URZ, UR17, UR5 ;  /* 0x00000011ff071299 */ /* 0x000fe40008011605 */
[----:B------:R-:W-:Y:S02]  /*4cb0*/  USEL UR5, UR14, UR8, !UP0 ;  /* 0x000000080e057287 */ /* 0x000fe4000c000000 */
[----:B------:R-:W-:Y:S02]  /*4cc0*/  UIMAD UR8, UR39, UR7, URZ ;  /* 0x00000007270872a4 */ /* 0x000fe4000f8e02ff */
[----:B------:R-:W-:Y:S03]  /*4cd0*/  UISETP.GE.AND UP0, UPT, UR6, UR4, UPT ;  /* 0x000000040600728c */ /* 0x000fe6000bf06270 */
[----:B------:R-:W-:Y:S01]  /*4ce0*/  UMOV UR4, UR11 ;  /* 0x0000000b00047c82 */ /* 0x000fe20008000000 */
[----:B------:R-:W-:Y:S02]  /*4cf0*/  UISETP.GE.OR UP0, UPT, UR5, UR8, UP0 ;  /* 0x000000080500728c */ /* 0x000fe40008706670 */
[----:B------:R-:W-:Y:S02]  /*4d00*/  USHF.R.U32.HI UR4, URZ, UR17, UR4 ;  /* 0x00000011ff047299 */ /* 0x000fe40008011604 */
[----:B------:R-:W-:Y:S02]  /*4d10*/  UIMAD.WIDE.U32 UR8, UR5, UR16, URZ ;  /* 0x00000010050872a5 */ /* 0x000fe4000f8e00ff */
[----:B------:R-:W-:Y:S04]  /*4d20*/  USEL UR10, UR6, UR4, !UP1 ;  /* 0x00000004060a7287 */ /* 0x000fe8000c800000 */
[----:B------:R-:W-:Y:S01]  /*4d30*/  UIADD3 UR11, UPT, UPT, -UR10, URZ, URZ ;  /* 0x000000ff0a0b7290 */ /* 0x000fe2000fffe1ff */
[----:B------:R-:W-:Y:S02]  /*4d40*/  @!UP0 UMOV UR4, UR9 ;  /* 0x0000000900048c82 */ /* 0x000fe40008000000 */
[----:B------:R-:W-:Y:S02]  /*4d50*/  @!UP0 USHF.R.U32.HI UR4, URZ, UR17, UR4 ;  /* 0x00000011ff048299 */ /* 0x000fe40008011604 */
[----:B------:R-:W-:Y:S02]  /*4d60*/  UIMAD UR8, UR39, UR11, UR6 ;  /* 0x0000000b270872a4 */ /* 0x000fe4000f8e0206 */
[----:B------:R-:W-:Y:S02]  /*4d70*/  @!UP0 USEL UR4, UR5, UR4, !UP1 ;  /* 0x0000000405048287 */ /* 0x000fe4000c800000 */
[----:B------:R-:W-:Y:S02]  /*4d80*/  UISETP.NE.AND UP1, UPT, UR22, URZ, UPT ;  /* 0x000000ff1600728c */ /* 0x000fe4000bf25270 */
[----:B------:R-:W-:Y:S02]  /*4d90*/  @!UP0 UIMAD UR8, UR7, UR8, UR4 ;  /* 0x00000008070882a4 */ /* 0x000fe4000f8e0204 */
[----:B------:R-:W-:Y:S02]  /*4da0*/  @!UP0 UIADD3 UR9, UPT, UPT, UR10, -UR4, URZ ;  /* 0x800000040a098290 */ /* 0x000fe4000fffe0ff */
[----:B------:R-:W-:Y:S02]  /*4db0*/  UIADD3 UR4, UPT, UPT, -UR5, URZ, URZ ;  /* 0x000000ff05047290 */ /* 0x000fe4000fffe1ff */
[----:B------:R-:W-:Y:S02]  /*4dc0*/  UIADD3 UR7, UPT, UPT, -UR6, URZ, URZ ;  /* 0x000000ff06077290 */ /* 0x000fe4000fffe1ff */
[----:B------:R-:W-:Y:S02]  /*4dd0*/  @!UP0 UIMAD UR6, UR9, UR39, UR5 ;  /* 0x00000027090682a4 */ /* 0x000fe4000f8e0205 */
[----:B------:R-:W-:Y:S02]  /*4de0*/  UIMAD UR14, UR15, UR4, UR14 ;  /* 0x000000040f0e72a4 */ /* 0x000fe4000f8e020e */
[----:B------:R-:W-:Y:S01]  /*4df0*/  UIMAD UR13, UR34, UR7, UR13 ;  /* 0x00000007220d72a4 */ /* 0x000fe2000f8e020d */
[----:B------:R-:W-:Y:S02]  /*4e00*/  @!UP0 UMOV UR5, UR8 ;  /* 0x0000000800058c82 */ /* 0x000fe40008000000 */
[----:B------:R-:W-:Y:S02]  /*4e10*/  UIMAD UR14, UR5, UR15, UR14 ;  /* 0x0000000f050e72a4 */ /* 0x000fe4000f8e020e */
[----:B------:R-:W-:Y:S11]  /*4e20*/  UIMAD UR13, UR6, UR34, UR13 ;  /* 0x00000022060d72a4 */ /* 0x000ff6000f8e020d */
[----:B------:R-:W-:Y:S01]  /*4e30*/  @!UPT UIADD3 URZ, UPT, UPT, URZ, URZ, URZ ;  /* 0x000000fffffff290 */ /* 0x000fe2000fffe0ff */
.L_x_79:
[----:B------:R-:W3:Y:S01]  /*4e40*/  @!UP3 LDCU.128 UR20, c[0x0][0xb10] ;  /* 0x00016200ff14b7ac */ /* 0x000ee20008000c00 */
[----:B------:R-:W-:Y:S04]  /*4e50*/  ISETP.NE.U32.AND P0, PT, RZ, UR30, PT ;  /* 0x0000001eff007c0c */ /* 0x000fe8000bf05070 */
[----:B------:R-:W-:Y:S01]  /*4e60*/  ISETP.NE.AND.EX P0, PT, RZ, UR31, PT, P0 ;  /* 0x0000001fff007c0c */ /* 0x000fe2000bf05300 */
[----:B------:R-:W4:Y:S01]  /*4e70*/  @!UP3 LDCU UR5, c[0x0][0xb0c] ;  /* 0x00016180ff05b7ac */ /* 0x000f220008000800 */
[----:B------:R-:W-:Y:S02]  /*4e80*/  USHF.L.U32 UR11, UR26, 0x6, URZ ;  /* 0x000000061a0b7899 */ /* 0x000fe400080006ff */
[----:B------:R-:W-:Y:S02]  /*4e90*/  USHF.L.U32 UR10, UR27, 0x6, URZ ;  /* 0x000000061b0a7899 */ /* 0x000fe400080006ff */
[----:B---3--:R-:W-:Y:S07]  /*4ea0*/  UIMAD.WIDE.U32 UR6, UR14, UR20, URZ ;  /* 0x000000140e0672a5 */ /* 0x008fee000f8e00ff */
[----:B------:R-:W-:Y:S01]  /*4eb0*/  @!UP3 UMOV UR4, UR7 ;  /* 0x000000070004bc82 */ /* 0x000fe20008000000 */
[----:B----4-:R-:W-:Y:S02]  /*4ec0*/  @!UP3 UISETP.NE.AND UP0, UPT, UR5, 0x1, UPT ;  /* 0x000000010500b88c */ /* 0x010fe4000bf05270 */
[----:B------:R-:W-:Y:S02]  /*4ed0*/  @!UP3 USHF.R.U32.HI UR4, URZ, UR21, UR4 ;  /* 0x00000015ff04b299 */ /* 0x000fe40008011604 */
[----:B------:R-:W-:Y:S02]  /*4ee0*/  UIMAD.WIDE.U32 UR6, UR13, UR23, URZ ;  /* 0x000000170d0672a5 */ /* 0x000fe4000f8e00ff */
[----:B------:R-:W-:Y:S02]  /*4ef0*/  @!UP3 USEL UR8, UR14, UR4, !UP0 ;  /* 0x000000040e08b287 */ /* 0x000fe4000c000000 */
[----:B------:R-:W-:Y:S03]  /*4f00*/  @!UP3 UISETP.NE.AND UP0, UPT, UR22, 0x1, UPT ;  /* 0x000000011600b88c */ /* 0x000fe6000bf05270 */
[----:B------:R-:W-:Y:S02]  /*4f10*/  @!UP3 UMOV UR6, UR7 ;  /* 0x000000070006bc82 */ /* 0x000fe40008000000 */
[----:B------:R-:W3:Y:S02]  /*4f20*/  @!UP3 LDCU UR4, c[0x0][0xb20] ;  /* 0x00016400ff04b7ac */ /* 0x000ee40008000800 */
[----:B---3--:R-:W-:Y:S04]  /*4f30*/  @!UP3 USHF.R.U32.HI UR6, URZ, UR4, UR6 ;  /* 0x00000004ff06b299 */ /* 0x008fe80008011606 */
[----:B------:R-:W-:Y:S04]  /*4f40*/  @!UP3 USEL UR6, UR13, UR6, !UP0 ;  /* 0x000000060d06b287 */ /* 0x000fe8000c000000 */
[----:B------:R-:W-:Y:S02]  /*4f50*/  @!UP3 UIADD3 UR4, UPT, UPT, -UR8, UR6, URZ ;  /* 0x000000060804b290 */ /* 0x000fe4000fffe1ff */
[----:B------:R-:W-:Y:S02]  /*4f60*/  @!UP3 UIADD3 UR6, UPT, UPT, UR8, -UR6, URZ ;  /* 0x800000060806b290 */ /* 0x000fe4000fffe0ff */
[----:B------:R-:W-:Y:S02]  /*4f70*/  @!UP3 UIMAD UR14, UR4, UR5, UR14 ;  /* 0x00000005040eb2a4 */ /* 0x000fe4000f8e020e */
[----:B------:R-:W-:Y:S01]  /*4f80*/  @!UP3 UIMAD UR13, UR6, UR22, UR13 ;  /* 0x00000016060db2a4 */ /* 0x000fe2000f8e020d */
[----:B------:R-:W-:Y:S11]  /*4f90*/  BRA.U UP4, `(.L_x_80) ;  /* 0x0000000104107547 */ /* 0x000ff6000b800000 */
[----:B------:R-:W-:Y:S04]  /*4fa0*/  MOV R2, UR40 ;  /* 0x0000002800027c02 */ /* 0x000fe80008000f00 */
[----:B------:R-:W-:Y:S04]  /*4fb0*/  SHF.L.U32 R2, R2, 0x1f, RZ ;  /* 0x0000001f02027819 */ /* 0x000fe800000006ff */
[----:B------:R-:W3:Y:S02]  /*4fc0*/  SYNCS.PHASECHK.TRANS64.TRYWAIT P1, [UR24+0x68], R2 ;  /* 0x00006802ff0075a7 */ /* 0x000ee40008021118 */
[----:B---3--:R-:W-:Y:S05]  /*4fd0*/  @!P1 BRA `(.L_x_81) ;  /* 0x0000003400149947 */ /* 0x008fea0003800000 */
.L_x_80:
[----:B------:R-:W-:Y:S05]  /*4fe0*/  BRA.U !UP6, `(.L_x_82) ;  /* 0x000000010e387547 */ /* 0x000fea000b800000 */
[----:B------:R-:W-:Y:S01]  /*4ff0*/  UPLOP3.LUT UP1, UPT, UPT, UPT, UP5, 0x80, 0x8 ;  /* 0x000000000008789c */ /* 0x000fe20003f2f050 */
[----:B--2---:R-:W-:Y:S01]  /*5000*/  HFMA2 R0, -RZ, RZ, 0, 5.9604644775390625e-08 ;  /* 0x00000001ff007431 */ /* 0x004fe200000001ff */
[----:B------:R-:W2:Y:S01]  /*5010*/  LDCU.64 UR8, c[0x0][0x358] ;  /* 0x00006b00ff0877ac */ /* 0x000ea20008000a00 */
[----:B------:R-:W-:Y:S03]  /*5020*/  IMAD.MOV.U32 R52, RZ, RZ, 0x1 ;  /* 0x00000001ff347424 */ /* 0x000fe600078e00ff */
[----:B------:R-:W-:Y:S05]  /*5030*/  PLOP3.LUT P1, PT, PT, PT, UP1, 0x80, 0x8 ;  /* 0x000000000008781c */ /* 0x000fea0003f2f018 */
[----:B------:R-:W3:Y:S01]  /*5040*/  @UP1 LDCU.64 UR4, c[0x0][0x888] ;  /* 0x00011100ff0417ac */ /* 0x000ee20008000a00 */
[----:B------:R-:W-:Y:S07]  /*5050*/  @UP1 UIMAD UR6, UR60, UR30, URZ ;  /* 0x0000001e3c0612a4 */ /* 0x000fee000f8e02ff */
[----:B------:R-:W-:Y:S01]  /*5060*/  @!P1 PRMT R52, R0, 0x7610, R52 ;  /* 0x0000761000349816 */ /* 0x000fe20000000034 */
[----:B---3--:R-:W-:Y:S06]  /*5070*/  @UP1 UIMAD.WIDE UR4, UR6, 0x4, UR4 ;  /* 0x00000004060418a5 */ /* 0x008fec000f8e0204 */
[----:B-----5:R-:W-:Y:S01]  /*5080*/  IMAD.U32 R26, RZ, RZ, UR4 ;  /* 0x00000004ff1a7e24 */ /* 0x020fe2000f8e00ff */
[----:B------:R-:W-:Y:S04]  /*5090*/  MOV R27, UR5 ;  /* 0x00000005001b7c02 */ /* 0x000fe80008000f00 */
[----:B------:R-:W3:Y:S01]  /*50a0*/  @!UP1 LDCU UR4, c[0x0][0x880] ;  /* 0x00011000ff0497ac */ /* 0x000ee20008000800 */
[----:B--2---:R4:W5:Y:S02]  /*50b0*/  @P1 LDG.E R26, desc[UR8][R26.64] ;  /* 0x000000081a1a1981 */ /* 0x004964000c1e1900 */
[----:B---34-:R-:W-:Y:S07]  /*50c0*/  @!P1 IMAD.U32 R26, RZ, RZ, UR4 ;  /* 0x00000004ff1a9e24 */ /* 0x018fee000f8e00ff */
.L_x_82:
[----:B-----5:R-:W-:Y:S01]  /*50d0*/  @!P0 FSETP.EQ.AND P2, PT, R26, RZ, PT ;  /* 0x000000ff1a00820b */ /* 0x020fe20003f42000 */
[----:B------:R-:W-:Y:S01]  /*50e0*/  @!UPT UIADD3 URZ, UPT, UPT, URZ, URZ, URZ ;  /* 0x000000fffffff290 */ /* 0x000fe2000fffe0ff */
[----:B------:R-:W-:Y:S11]  /*50f0*/  @!P0 BRA `(.L_x_83) ;  /* 0x0000000000148947 */ /* 0x000ff60003800000 */
[----:B------:R-:W-:Y:S02]  /*5100*/  LOP3.LUT P0, RZ, R52, 0xff, RZ, 0xc0, !PT ;  /* 0x000000ff34ff7812 */ /* 0x000fe4000780c0ff */
[----:B------:R-:W-:Y:S04]  /*5110*/  PLOP3.LUT P2, PT, PT, PT, UP1, 0x80, 0x8 ;  /* 0x000000000008781c */ /* 0x000fe80003f4f018 */
[----:B------:R-:W-:Y:S07]  /*5120*/  PLOP3.LUT P2, PT, P2, PT, PT, 0x8, 0x80 ;  /* 0x000000000080781c */ /* 0x000fee000174e170 */
[----:B------:R-:W-:Y:S11]  /*5130*/  @P0 FSETP.EQ.AND P2, PT, R26, RZ, PT ;  /* 0x000000ff1a00020b */ /* 0x000ff60003f42000 */
[----:B------:R-:W-:Y:S02]  /*5140*/  @!UPT UIADD3 URZ, UPT, UPT, URZ, URZ, URZ ;  /* 0x000000fffffff290 */ /* 0x000fe4000fffe0ff */
.L_x_83:
[----:B------:R-:W-:Y:S01]  /*5150*/  ULEA UR4, UR25, UR24, 0x3 ;  /* 0x0000001819047291 */ /* 0x000fe2000f8e18ff */
[----:B--2---:R-:W-:Y:S02]  /*5160*/  SHF.L.U32 R2, R11, 0x1f, RZ ;  /* 0x0000001f0b027819 */ /* 0x004fe400000006ff */
[----:B------:R-:W-:Y:S04]  /*5170*/  ELECT P1, URZ, PT ;  /* 0x0000000000ff782f */ /* 0x000fe80003820000 */
[----:B------:R-:W-:Y:S02]  /*5180*/  PLOP3.LUT P1, PT, P2, P1, PT, 0xf2, 0x2f ;  /* 0x00000000002f781c */ /* 0x000fe40001723e72 */
[----:B------:R-:W2:Y:S02]  /*5190*/  SYNCS.PHASECHK.TRANS64.TRYWAIT P0, [UR4+0x48], R2 ;  /* 0x00004802ff0075a7 */ /* 0x000ea40008001104 */
[----:B--2---:R-:W-:Y:S09]  /*51a0*/  @!P0 BRA `(.L_x_84) ;  /* 0x0000003000b88947 */ /* 0x004ff20003800000 */
.L_x_153:
[----:B------:R-:W-:Y:S01]  /*51b0*/  VOTEU.ALL UP0, P1 ;  /* 0x0000000000ff7886 */ /* 0x000fe20000800000 */
[----:B--2---:R-:W-:Y:S01]  /*51c0*/  @!P1 IADD3 R2, P0, PT, R12, 0x580, RZ ;  /* 0x000005800c029810 */ /* 0x004fe20007f1e0ff */
[----:B------:R-:W-:Y:S01]  /*51d0*/  UIADD3 UR9, UPT, UPT, UR4, 0x30, URZ ;  /* 0x0000003004097890 */ /* 0x000fe2000fffe0ff */
[----:B------:R-:W-:Y:S01]  /*51e0*/  VIADD R10, R10, 0x1 ;  /* 0x000000010a0a7836 */ /* 0x000fe20000000000 */
[----:B------:R-:W-:Y:S01]  /*51f0*/  UMOV UR22, 0x0 ;  /* 0x0000000000167882 */ /* 0x000fe20000000000 */
[----:B------:R-:W-:Y:S01]  /*5200*/  @!UP0 ULEA UR5, UR25, UR24, 0xd ;  /* 0x0000001819058291 */ /* 0x000fe2000f8e68ff */
[----:B------:R-:W-:Y:S01]  /*5210*/  @!P1 IMAD.X R0, RZ, RZ, R13, P0 ;  /* 0x000000ffff009224 */ /* 0x000fe200000e060d */
[----:B------:R-:W-:Y:S01]  /*5220*/  @!P1 R2UR UR7, R2 ;  /* 0x00000000020792ca */ /* 0x000fe200000e0000 */
[----:B------:R-:W-:Y:S01]  /*5230*/  @!P1 IMAD.MOV.U32 R2, RZ, RZ, 0x2000 ;  /* 0x00002000ff029424 */ /* 0x000fe200078e00ff */
[----:B------:R-:W-:Y:S02]  /*5240*/  @!UP0 UIADD3 UR8, UPT, UPT, UR5, 0x400, URZ ;  /* 0x0000040005088890 */ /* 0x000fe4000fffe0ff */
[----:B------:R-:W-:Y:S01]  /*5250*/  UIADD3 UR5, UPT, UPT, UR25, 0x1, URZ ;  /* 0x0000000119057890 */ /* 0x000fe2000fffe0ff */
[----:B------:R-:W-:Y:S01]  /*5260*/  UMOV UR23, 0x10000000 ;  /* 0x1000000000177882 */ /* 0x000fe20000000000 */
[----:B------:R-:W-:Y:S02]  /*5270*/  UMOV UR12, UR60 ;  /* 0x0000003c000c7c82 */ /* 0x000fe40008000000 */
[----:B------:R-:W-:Y:S04]  /*5280*/  UISETP.NE.AND UP0, UPT, UR5, 0x3, UPT ;  /* 0x000000030500788c */ /* 0x000fe8000bf05270 */
[----:B------:R-:W-:Y:S01]  /*5290*/  USEL UR6, UR5, URZ, UP0 ;  /* 0x000000ff05067287 */ /* 0x000fe20008000000 */
[----:B------:R-:W-:Y:S01]  /*52a0*/  @!P1 R2UR UR5, R0 ;  /* 0x00000000000592ca */ /* 0x000fe200000e0000 */
[----:B------:R-:W-:Y:S01]  /*52b0*/  IMAD.U32 R4, RZ, RZ, UR7 ;  /* 0x00000007ff047e24 */ /* 0x000fe2000f8e00ff */
[----:B------:R-:W-:Y:S02]  /*52c0*/  USEL UR20, URZ, 0x1, UP0 ;  /* 0x00000001ff147887 */ /* 0x000fe40008000000 */
[----:B------:R-:W-:Y:S01]  /*52d0*/  VOTEU.ALL UP0, P1 ;  /* 0x0000000000ff7886 */ /* 0x000fe20000800000 */
[----:B------:R-:W-:Y:S01]  /*52e0*/  UPRMT UR7, UR55, 0x654, UR9 ;  /* 0x0000065437077896 */ /* 0x000fe20008000009 */
[----:B------:R-:W-:Y:S02]  /*52f0*/  @!P1 R2UR UR18, R4 ;  /* 0x00000000041292ca */ /* 0x000fe400000e0000 */
[----:B------:R-:W-:Y:S04]  /*5300*/  LOP3.LUT R11, R11, UR20, RZ, 0x3c, !PT ;  /* 0x000000140b0b7c12 */ /* 0x000fe8000f8e3cff */
[----:B------:R-:W-:Y:S01]  /*5310*/  SHF.L.U32 R0, R11, 0x1f, RZ ;  /* 0x0000001f0b007819 */ /* 0x000fe200000006ff */
[----:B------:R-:W-:Y:S01]  /*5320*/  IMAD.U32 R5, RZ, RZ, UR5 ;  /* 0x00000005ff057e24 */ /* 0x000fe2000f8e00ff */
[----:B------:R-:W-:Y:S04]  /*5330*/  ULEA UR5, UR6, UR24, 0x3 ;  /* 0x0000001806057291 */ /* 0x000fe8000f8e18ff */
[----:B------:R-:W-:Y:S11]  /*5340*/  @!P1 R2UR UR19, R5 ;  /* 0x00000000051392ca */ /* 0x000ff600000e0000 */
[----:B------:R-:W-:Y:S02]  /*5350*/  @!UPT UIADD3 URZ, UPT, UPT, URZ, URZ, URZ ;  /* 0x000000fffffff290 */ /* 0x000fe4000fffe0ff */
[----:B------:R2:W-:Y:S01]  /*5360*/  @!UP0 UTMALDG.3D [UR8], [UR18], desc[UR22] ;  /* 0x00001608120085b4 */ /* 0x0005e20008011000 */
[----:B------:R2:W-:Y:S01]  /*5370*/  @!P1 SYNCS.ARRIVE.TRANS64.RED.A0TR RZ, [UR4+0x30], R2 ;  /* 0x00003002ffff99a7 */ /* 0x0005e20008300404 */
[----:B------:R-:W-:Y:S01]  /*5380*/  SYNCS.ARRIVE.TRANS64.RED.A1T0 RZ, [UR7], RZ ;  /* 0x000000ffffff79a7 */ /* 0x000fe20008100407 */
[----:B------:R-:W3:Y:S02]  /*5390*/  SYNCS.PHASECHK.TRANS64.TRYWAIT P0, [UR5+0x48], R0 ;  /* 0x00004800ff0075a7 */ /* 0x000ee40008001105 */
[----:B--23--:R-:W-:Y:S05]  /*53a0*/  @!P0 BRA `(.L_x_85) ;  /* 0x0000003000508947 */ /* 0x00cfea0003800000 */
.L_x_155:
[----:B------:R-:W-:Y:S01]  /*53b0*/  UIADD3 UR9, UPT, UPT, UR5, 0x30, URZ ;  /* 0x0000003005097890 */ /* 0x000fe2000fffe0ff */
[----:B--2---:R-:W-:Y:S01]  /*53c0*/  @!P1 IADD3 R2, P0, PT, R12, 0x580, RZ ;  /* 0x000005800c029810 */ /* 0x004fe20007f1e0ff */
[----:B------:R-:W-:Y:S01]  /*53d0*/  UPLOP3.LUT UP4, UPT, UPT, UPT, UPT, 0x80, 0x8 ;  /* 0x000000000008789c */ /* 0x000fe20003f8f070 */
[----:B------:R-:W-:Y:S01]  /*53e0*/  R2UR UR22, R54 ;  /* 0x00000000361672ca */ /* 0x000fe200000e0000 */
[----:B------:R-:W-:Y:S01]  /*53f0*/  UMOV UR20, 0x0 ;  /* 0x0000000000147882 */ /* 0x000fe20000000000 */
[----:B------:R-:W-:Y:S01]  /*5400*/  UMOV UR21, 0x10000000 ;  /* 0x1000000000157882 */ /* 0x000fe20000000000 */
[----:B------:R-:W-:Y:S01]  /*5410*/  UMOV UR12, UR60 ;  /* 0x0000003c000c7c82 */ /* 0x000fe20008000000 */
[----:B------:R-:W-:Y:S01]  /*5420*/  VOTEU.ALL UP0, P1 ;  /* 0x0000000000ff7886 */ /* 0x000fe20000800000 */
[----:B------:R-:W-:Y:S01]  /*5430*/  @!P1 IMAD.X R0, RZ, RZ, R13, P0 ;  /* 0x000000ffff009224 */ /* 0x000fe200000e060d */
[----:B------:R-:W-:Y:S01]  /*5440*/  R2UR UR19, R55 ;  /* 0x00000000371372ca */ /* 0x000fe200000e0000 */
[----:B------:R-:W-:Y:S01]  /*5450*/  UMOV UR60, UR28 ;  /* 0x0000001c003c7c82 */ /* 0x000fe20008000000 */
[C---:B------:R-:W-:Y:S01]  /*5460*/  ISETP.NE.AND P0, PT, R10.reuse, 0x2, PT ;  /* 0x000000020a00780c */ /* 0x040fe20003f05270 */
[----:B------:R-:W-:Y:S02]  /*5470*/  @!UP0 ULEA UR4, UR6, UR24, 0xd ;  /* 0x0000001806048291 */ /* 0x000fe4000f8e68ff */
[----:B------:R-:W-:Y:S01]  /*5480*/  @!UP0 UIADD3 UR10, UPT, UPT, UR10, 0x20, URZ ;  /* 0x000000200a0a8890 */ /* 0x000fe2000fffe0ff */
[----:B------:R-:W-:Y:S01]  /*5490*/  SEL R10, R10, RZ, P0 ;  /* 0x000000ff0a0a7207 */ /* 0x000fe20000000000 */
[----:B------:R-:W-:Y:S02]  /*54a0*/  @!UP0 UIADD3 UR8, UPT, UPT, UR4, 0x400, URZ ;  /* 0x0000040004088890 */ /* 0x000fe4000fffe0ff */
[----:B------:R-:W-:Y:S01]  /*54b0*/  UIADD3 UR4, UPT, UPT, UR6, 0x1, URZ ;  /* 0x0000000106047890 */ /* 0x000fe2000fffe0ff */
[----:B------:R-:W-:Y:S01]  /*54c0*/  @!P1 R2UR UR6, R2 ;  /* 0x00000000020692ca */ /* 0x000fe200000e0000 */
[----:B------:R-:W-:Y:S02]  /*54d0*/  UIADD3 UR27, UPT, UPT, UR13, UR22, URZ ;  /* 0x000000160d1b7290 */ /* 0x000fe4000fffe0ff */
[----:B------:R-:W-:Y:S02]  /*54e0*/  UISETP.NE.AND UP0, UPT, UR4, 0x3, UPT ;  /* 0x000000030400788c */ /* 0x000fe4000bf05270 */
[----:B------:R-:W-:Y:S02]  /*54f0*/  UIADD3 UR26, UPT, UPT, UR14, UR19, URZ ;  /* 0x000000130e1a7290 */ /* 0x000fe4000fffe0ff */
[----:B------:R-:W-:Y:S01]  /*5500*/  USEL UR25, UR4, URZ, UP0 ;  /* 0x000000ff04197287 */ /* 0x000fe20008000000 */
[----:B------:R-:W-:Y:S01]  /*5510*/  @!P1 R2UR UR4, R0 ;  /* 0x00000000000492ca */ /* 0x000fe200000e0000 */
[----:B------:R-:W-:Y:S01]  /*5520*/  USEL UR18, URZ, 0x1, UP0 ;  /* 0x00000001ff127887 */ /* 0x000fe20008000000 */
[----:B------:R-:W-:Y:S01]  /*5530*/  SEL R0, RZ, 0x1, P0 ;  /* 0x00000001ff007807 */ /* 0x000fe20000000000 */
[----:B------:R-:W-:Y:S02]  /*5540*/  VOTEU.ALL UP0, P1 ;  /* 0x0000000000ff7886 */ /* 0x000fe40000800000 */
[----:B------:R-:W-:Y:S01]  /*5550*/  IMAD.U32 R4, RZ, RZ, UR6 ;  /* 0x00000006ff047e24 */ /* 0x000fe2000f8e00ff */
[----:B------:R-:W-:Y:S02]  /*5560*/  LOP3.LUT R9, R9, R0, RZ, 0x3c, !PT ;  /* 0x0000000009097212 */ /* 0x000fe400078e3cff */
[----:B------:R-:W-:Y:S02]  /*5570*/  LOP3.LUT R11, R11, UR18, RZ, 0x3c, !PT ;  /* 0x000000120b0b7c12 */ /* 0x000fe4000f8e3cff */
[----:B------:R-:W-:Y:S03]  /*5580*/  @!P1 R2UR UR6, R4 ;  /* 0x00000000040692ca */ /* 0x000fe600000e0000 */
[----:B------:R-:W-:Y:S01]  /*5590*/  IMAD.U32 R5, RZ, RZ, UR4 ;  /* 0x00000004ff057e24 */ /* 0x000fe2000f8e00ff */
[----:B------:R-:W-:Y:S04]  /*55a0*/  UPRMT UR4, UR55, 0x654, UR9 ;  /* 0x0000065437047896 */ /* 0x000fe80008000009 */
[----:B------:R-:W-:Y:S11]  /*55b0*/  @!P1 R2UR UR7, R5 ;  /* 0x00000000050792ca */ /* 0x000ff600000e0000 */
[----:B------:R-:W-:Y:S02]  /*55c0*/  @!UPT UIADD3 URZ, UPT, UPT, URZ, URZ, URZ ;  /* 0x000000fffffff290 */ /* 0x000fe4000fffe0ff */
[----:B------:R2:W-:Y:S01]  /*55d0*/  @!UP0 UTMALDG.3D [UR8], [UR6], desc[UR20] ;  /* 0x00001408060085b4 */ /* 0x0005e20008011000 */
[----:B------:R2:W-:Y:S01]  /*55e0*/  @!P1 SYNCS.ARRIVE.TRANS64.RED.A0TR RZ, [UR5+0x30], R3 ;  /* 0x00003003ffff99a7 */ /* 0x0005e20008300405 */
[----:B------:R-:W-:Y:S01]  /*55f0*/  SYNCS.ARRIVE.TRANS64.RED.A1T0 RZ, [UR4], RZ ;  /* 0x000000ffffff79a7 */ /* 0x000fe20008100404 */
[----:B------:R-:W-:Y:S05]  /*5600*/  BRA.U UP2, `(.L_x_86) ;  /* 0xfffffff102d07547 */ /* 0x000fea000b83ffff */
[----:B------:R-:W-:Y:S01]  /*5610*/  UIADD3 UR24, UPT, UPT, UR24, 0x48, URZ ;  /* 0x0000004818187890 */ /* 0x000fe2000fffe0ff */
[----:B------:R-:W-:-:S03]  /*5620*/  SHF.L.U32 R2, R11, 0x1f, RZ ;  /* 0x0000001f0b027819 */ /* 0x000fc600000006ff */
[----:B------:R-:W-:-:S09]  /*5630*/  ULEA UR4, UR25, UR24, 0x3 ;  /* 0x0000001819047291 */ /* 0x000fd2000f8e18ff */
[----:B------:R-:W3:Y:S02]  /*5640*/  SYNCS.PHASECHK.TRANS64.TRYWAIT P0, [UR4], R2 ;  /* 0x00000002ff0075a7 */ /* 0x000ee40008001104 */
[----:B---3--:R-:W-:Y:S05]  /*5650*/  @!P0 BRA `(.L_x_87) ;  /* 0x0000002c00bc8947 */ /* 0x008fea0003800000 */
.L_x_157:
[----:B------:R-:W-:-:S04]  /*5660*/  UIADD3 UR4, UPT, UPT, UR25, 0x1, URZ ;  /* 0x0000000119047890 */ /* 0x000fc8000fffe0ff */
[----:B------:R-:W-:-:S04]  /*5670*/  UISETP.NE.AND UP0, UPT, UR4, 0x3, UPT ;  /* 0x000000030400788c */ /* 0x000fc8000bf05270 */
[----:B--2---:R-:W-:Y:S02]  /*5680*/  USEL UR6, URZ, 0x1, UP0 ;  /* 0x00000001ff067887 */ /* 0x004fe40008000000 */
[----:B------:R-:W-:-:S04]  /*5690*/  USEL UR4, UR4, URZ, UP0 ;  /* 0x000000ff04047287 */ /* 0x000fc80008000000 */
[----:B------:R-:W-:Y:S01]  /*56a0*/  ULEA UR5, UR4, UR24, 0x3 ;  /* 0x0000001804057291 */ /* 0x000fe2000f8e18ff */
[----:B------:R-:W-:-:S04]  /*56b0*/  LOP3.LUT R11, R11, UR6, RZ, 0x3c, !PT ;  /* 0x000000060b0b7c12 */ /* 0x000fc8000f8e3cff */
[----:B---3--:R-:W-:-:S04]  /*56c0*/  SHF.L.U32 R2, R11, 0x1f, RZ ;  /* 0x0000001f0b027819 */ /* 0x008fc800000006ff */
[----:B------:R-:W2:Y:S02]  /*56d0*/  SYNCS.PHASECHK.TRANS64.TRYWAIT P0, [UR5], R2 ;  /* 0x00000002ff0075a7 */ /* 0x000ea40008001105 */
[----:B--2---:R-:W-:Y:S05]  /*56e0*/  @!P0 BRA `(.L_x_88) ;  /* 0x0000002c00b08947 */ /* 0x004fea0003800000 */
.L_x_159:
[----:B------:R-:W-:-:S04]  /*56f0*/  UIADD3 UR4, UPT, UPT, UR4, 0x1, URZ ;  /* 0x0000000104047890 */ /* 0x000fc8000fffe0ff */
[----:B------:R-:W-:-:S04]  /*5700*/  UISETP.NE.AND UP0, UPT, UR4, 0x3, UPT ;  /* 0x000000030400788c */ /* 0x000fc8000bf05270 */
[----:B------:R-:W-:Y:S02]  /*5710*/  USEL UR5, URZ, 0x1, UP0 ;  /* 0x00000001ff057887 */ /* 0x000fe40008000000 */
[----:B------:R-:W-:-:S04]  /*5720*/  USEL UR4, UR4, URZ, UP0 ;  /* 0x000000ff04047287 */ /* 0x000fc80008000000 */
[----:B------:R-:W-:Y:S01]  /*5730*/  ULEA UR4, UR4, UR24, 0x3 ;  /* 0x0000001804047291 */ /* 0x000fe2000f8e18ff */
[----:B--2---:R-:W-:-:S04]  /*5740*/  LOP3.LUT R2, R11, UR5, RZ, 0x3c, !PT ;  /* 0x000000050b027c12 */ /* 0x004fc8000f8e3cff */
[----:B------:R-:W-:Y:S01]  /*5750*/  SHF.L.U32 R2, R2, 0x1f, RZ ;  /* 0x0000001f02027819 */ /* 0x000fe200000006ff */
[----:B------:R-:W-:-:S07]  /*5760*/  IMAD.U32 R0, RZ, RZ, UR4 ;  /* 0x00000004ff007e24 */ /* 0x000fce000f8e00ff */
.L_x_89:
[----:B--2---:R2:W3:Y:S02]  /*5770*/  SYNCS.PHASECHK.TRANS64.TRYWAIT P0, [R0+URZ], R2 ;  /* 0x00000002000075a7 */ /* 0x0044e400080011ff */
[----:B---3--:R-:W-:Y:S05]  /*5780*/  @!P0 NANOSLEEP.SYNCS 0x989680 ;  /* 0x009896800000895d */ /* 0x008fea0003900000 */
[----:B------:R-:W3:Y:S02]  /*5790*/  @!P0 SYNCS.PHASECHK.TRANS64 P0, [R0+URZ], R2 ;  /* 0x00000002000085a7 */ /* 0x000ee400080010ff */
[----:B-1-3--:R-:W-:Y:S05]  /*57a0*/  @P0 EXIT ;  /* 0x000000000000094d */ /* 0x00afea0003800000 */
[----:B------:R-:W-:Y:S05]  /*57b0*/  BRA `(.L_x_89) ;  /* 0xfffffffc00ec7947 */ /* 0x000fea000383ffff */
.L_x_77:
[----:B------:R-:W-:-:S06]  /*57c0*/  UISETP.GE.AND UP0, UPT, UR18, 0x4, UPT ;  /* 0x000000041200788c */ /* 0x000fcc000bf06270 */
[----:B------:R-:W-:-:S13]  /*57d0*/  PLOP3.LUT P0, PT, PT, PT, UP0, 0x80, 0x8 ;  /* 0x000000000008781c */ /* 0x000fda0003f0f008 */
[----:B-1----:R-:W-:Y:S05]  /*57e0*/  @!P0 EXIT ;  /* 0x000000000000894d */ /* 0x002fea0003800000 */
[----:B------:R-:W-:Y:S01]  /*57f0*/  BAR.SYNC.DEFER_BLOCKING 0x6, 0xa0 ;  /* 0x0182800000007b1d */ /* 0x000fe20000010000 */
[C---:B------:R-:W-:Y:S01]  /*5800*/  IMAD.SHL.U32 R4, R63.reuse, 0x20, RZ ;  /* 0x000000203f047824 */ /* 0x040fe200078e00ff */
[C---:B------:R-:W-:Y:S01]  /*5810*/  R2P PR, R63.reuse, 0x6 ;  /* 0x000000063f007804 */ /* 0x040fe20000000000 */
[C---:B------:R-:W-:Y:S01]  /*5820*/  IMAD.SHL.U32 R2, R63.reuse, 0x4, RZ ;  /* 0x000000043f027824 */ /* 0x040fe200078e00ff */
[----:B------:R-:W-:Y:S01]  /*5830*/  CS2R R58, SRZ ;  /* 0x00000000003a7805 */ /* 0x000fe2000001ff00 */
[C---:B------:R-:W-:Y:S01]  /*5840*/  IMAD.U32 R23, R63.reuse, 0x10000, RZ ;  /* 0x000100003f177824 */ /* 0x040fe200078e00ff */
[----:B------:R-:W-:Y:S01]  /*5850*/  UMOV UR43, 0x400 ;  /* 0x00000400002b7882 */ /* 0x000fe20000000000 */
[----:B------:R-:W1:Y:S01]  /*5860*/  LDCU.64 UR4, c[0x0][0x890] ;  /* 0x00011200ff0477ac */ /* 0x000e620008000a00 */
[----:B------:R-:W2:Y:S01]  /*5870*/  LDC.64 R50, c[0x0][0x8b0] ;  /* 0x00022c00ff327b82 */ /* 0x000ea20000000a00 */
[C---:B------:R-:W-:Y:S01]  /*5880*/  LOP3.LUT R3, R4.reuse, 0xe0, RZ, 0xc0, !PT ;  /* 0x000000e004037812 */ /* 0x040fe200078ec0ff */
[----:B------:R-:W-:Y:S01]  /*5890*/  IMAD.SHL.U32 R27, R63, 0x10, RZ ;  /* 0x000000103f1b7824 */ /* 0x000fe200078e00ff */
[----:B------:R-:W-:Y:S01]  /*58a0*/  ULEA UR43, UR55, UR43, 0x18 ;  /* 0x0000002b372b7291 */ /* 0x000fe2000f8ec0ff */
[----:B------:R-:W-:Y:S01]  /*58b0*/  LOP3.LUT R4, R4, 0x100, RZ, 0xc0, !PT ;  /* 0x0000010004047812 */ /* 0x000fe200078ec0ff */
[----:B------:R-:W-:Y:S01]  /*58c0*/  IMAD.MOV.U32 R62, RZ, RZ, 0x8 ;  /* 0x00000008ff3e7424 */ /* 0x000fe200078e00ff */
[----:B------:R-:W-:Y:S01]  /*58d0*/  LOP3.LUT R2, R3, 0x1c, R2, 0xf8, !PT ;  /* 0x0000001c03027812 */ /* 0x000fe200078ef802 */
[----:B------:R-:W-:Y:S01]  /*58e0*/  IMAD.MOV.U32 R61, RZ, RZ, 0x10 ;  /* 0x00000010ff3d7424 */ /* 0x000fe200078e00ff */
[----:B------:R-:W3:Y:S01]  /*58f0*/  LDC.64 R48, c[0x0][0x8a8] ;  /* 0x00022a00ff307b82 */ /* 0x000ee20000000a00 */
[----:B------:R-:W-:Y:S01]  /*5900*/  SHF.R.U32.HI R3, RZ, 0x2, R63 ;  /* 0x00000002ff037819 */ /* 0x000fe2000001163f */
[----:B------:R-:W-:Y:S01]  /*5910*/  IMAD.MOV.U32 R22, RZ, RZ, RZ ;  /* 0x000000ffff167224 */ /* 0x000fe200078e00ff */
[----:B------:R-:W-:Y:S01]  /*5920*/  LOP3.LUT R23, R23, 0x600000, RZ, 0xc0, !PT ;  /* 0x0060000017177812 */ /* 0x000fe200078ec0ff */
[----:B------:R-:W-:Y:S01]  /*5930*/  IMAD.MOV.U32 R60, RZ, RZ, RZ ;  /* 0x000000ffff3c7224 */ /* 0x000fe200078e00ff */
[----:B------:R-:W-:Y:S01]  /*5940*/  LOP3.LUT R27, R4, 0x600, R27, 0xf8, !PT ;  /* 0x00000600041b7812 */ /* 0x000fe200078ef81b */
[----:B------:R-:W4:Y:S01]  /*5950*/  LDCU UR61, c[0x0][0x370] ;  /* 0x00006e00ff3d77ac */ /* 0x000f220008000800 */
[----:B------:R-:W-:Y:S01]  /*5960*/  LOP3.LUT R2, R2, 0x4, R3, 0x78, !PT ;  /* 0x0000000402027812 */ /* 0x000fe200078e7803 */
[----:B------:R-:W4:Y:S01]  /*5970*/  LDS R0, [UR43+0x120] ;  /* 0x0001202bff007984 */ /* 0x000f220008000800 */
[----:B-1----:R-:W-:Y:S01]  /*5980*/  IMAD.U32 R65, RZ, RZ, UR4 ;  /* 0x00000004ff417e24 */ /* 0x002fe2000f8e00ff */
[----:B------:R-:W-:Y:S01]  /*5990*/  UIADD3 UR4, UPT, UPT, UR43, 0x400, URZ ;  /* 0x000004002b047890 */ /* 0x000fe2000fffe0ff */
[----:B------:R-:W-:Y:S01]  /*59a0*/  LOP3.LUT R27, R27, R2, RZ, 0xfc, !PT ;  /* 0x000000021b1b7212 */ /* 0x000fe200078efcff */
[----:B------:R-:W-:Y:S01]  /*59b0*/  IMAD.U32 R64, RZ, RZ, UR5 ;  /* 0x00000005ff407e24 */ /* 0x000fe2000f8e00ff */
[----:B------:R-:W-:Y:S01]  /*59c0*/  LOP3.LUT R63, R63, 0x60, RZ, 0xc0, !PT ;  /* 0x000000603f3f7812 */ /* 0x000fe200078ec0ff */
[----:B------:R-:W1:Y:S01]  /*59d0*/  LDCU UR42, c[0x0][0xb0c] ;  /* 0x00016180ff2a77ac */ /* 0x000e620008000800 */
[----:B------:R-:W-:Y:S01]  /*59e0*/  SEL R62, R62, 0xfffffff8, !P1 ;  /* 0xfffffff83e3e7807 */ /* 0x000fe20004800000 */
[----:B------:R-:W-:Y:S01]  /*59f0*/  IMAD.U32 R67, RZ, RZ, UR4 ;  /* 0x00000004ff437e24 */ /* 0x000fe2000f8e00ff */
[----:B------:R-:W-:Y:S01]  /*5a00*/  SEL R61, R61, 0xfffffff0, !P2 ;  /* 0xfffffff03d3d7807 */ /* 0x000fe20005000000 */
[----:B------:R-:W1:Y:S01]  /*5a10*/  LDCU UR38, c[0x0][0xb30] ;  /* 0x00016600ff2677ac */ /* 0x000e620008000800 */
[----:B------:R-:W1:Y:S01]  /*5a20*/  LDCU.64 UR62, c[0x0][0x888] ;  /* 0x00011100ff3e77ac */ /* 0x000e620008000a00 */
[----:B------:R-:W1:Y:S01]  /*5a30*/  LDCU.64 UR40, c[0x0][0xb28] ;  /* 0x00016500ff2877ac */ /* 0x000e620008000a00 */
[----:B------:R-:W1:Y:S01]  /*5a40*/  LDCU.128 UR56, c[0x0][0xb10] ;  /* 0x00016200ff3877ac */ /* 0x000e620008000c00 */
[----:B------:R-:W1:Y:S01]  /*5a50*/  LDCU UR54, c[0x0][0x374] ;  /* 0x00006e80ff3677ac */ /* 0x000e620008000800 */
[----:B------:R-:W-:Y:S01]  /*5a60*/  UMOV UR53, 0x1 ;  /* 0x0000000100357882 */ /* 0x000fe20000000000 */
[----:B------:R-:W-:Y:S01]  /*5a70*/  UMOV UR45, URZ ;  /* 0x000000ff002d7c82 */ /* 0x000fe20008000000 */
[----:B------:R-:W-:Y:S01]  /*5a80*/  UMOV UR52, URZ ;  /* 0x000000ff00347c82 */ /* 0x000fe20008000000 */
[----:B------:R-:W-:Y:S01]  /*5a90*/  UMOV UR47, URZ ;  /* 0x000000ff002f7c82 */ /* 0x000fe20008000000 */
[----:B-1234-:R-:W-:-:S07]  /*5aa0*/  IMAD.IADD R23, R0, 0x1, R23 ;  /* 0x0000000100177824 */ /* 0x01efce00078e0217 */
.L_x_120:
[C---:B------:R-:W-:Y:S02]  /*5ab0*/  LEA R0, R58.reuse, UR43, 0x3 ;  /* 0x0000002b3a007c11 */ /* 0x040fe4000f8e18ff */
[----:B------:R-:W-:Y:S02]  /*5ac0*/  SHF.L.U32 R2, R59, 0x1f, RZ ;  /* 0x0000001f3b027819 */ /* 0x000fe400000006ff */
[----:B------:R-:W-:Y:S02]  /*5ad0*/  LEA R4, R58, UR43, 0x4 ;  /* 0x0000002b3a047c11 */ /* 0x000fe4000f8e20ff */
[----:B------:R-:W1:Y:S02]  /*5ae0*/  SYNCS.PHASECHK.TRANS64.TRYWAIT P0, [R0+URZ+0x70], R2 ;  /* 0x00007002000075a7 */ /* 0x000e6400080011ff */
[----:B-1----:R-:W-:Y:S05]  /*5af0*/  @!P0 BRA `(.L_x_90) ;  /* 0x0000002800c48947 */ /* 0x002fea0003800000 */
.L_x_160:
[----:B------:R-:W-:Y:S01]  /*5b00*/  R2UR UR7, R66 ;  /* 0x00000000420772ca */ /* 0x000fe200000e0000 */
[----:B------:R-:W2:Y:S01]  /*5b10*/  LDS.128 R4, [R4+0x100] ;  /* 0x0001000004047984 */ /* 0x000ea20000000c00 */
[----:B-1----:R-:W-:Y:S01]  /*5b20*/  VIADD R0, R0, 0x80 ;  /* 0x0000008000007836 */ /* 0x002fe20000000000 */
[----:B------:R-:W-:Y:S04]  /*5b30*/  UISETP.GE.AND UP0, UPT, UR39, 0x1, UPT ;  /* 0x000000012700788c */ /* 0x000fe8000bf06270 */
[----:B------:R-:W-:Y:S01]  /*5b40*/  PRMT R0, RZ, 0x654, R0 ;  /* 0x00000654ff007816 */ /* 0x000fe20000000000 */
[----:B------:R-:W-:Y:S01]  /*5b50*/  @!PT LDS RZ, [RZ] ;  /* 0x00000000fffff984 */ /* 0x000fe20000000800 */
[----:B------:R-:W-:Y:S01]  /*5b60*/  @!PT LDS RZ, [RZ] ;  /* 0x00000000fffff984 */ /* 0x000fe20000000800 */
[----:B------:R-:W-:Y:S01]  /*5b70*/  @!PT LDS RZ, [RZ] ;  /* 0x00000000fffff984 */ /* 0x000fe20000000800 */
[----:B------:R-:W-:Y:S01]  /*5b80*/  @!PT LDS RZ, [RZ] ;  /* 0x00000000fffff984 */ /* 0x000fe20000000800 */
[----:B------:R1:W-:Y:S06]  /*5b90*/  MEMBAR.ALL.CTA ;  /* 0x0000000000007992 */ /* 0x0003ec0000008000 */
[----:B-1----:R-:W1:Y:S02]  /*5ba0*/  FENCE.VIEW.ASYNC.S ;  /* 0x00000000000073c6 */ /* 0x002e640000000000 */
[----:B-1----:R1:W-:Y:S01]  /*5bb0*/  SYNCS.ARRIVE.TRANS64.RED.A1T0 RZ, [R0+URZ], RZ ;  /* 0x000000ff00ff79a7 */ /* 0x0023e200081004ff */
[----:B--2---:R-:W-:Y:S11]  /*5bc0*/  LOP3.LUT P0, RZ, R6, 0x1, RZ, 0xc0, !PT ;  /* 0x0000000106ff7812 */ /* 0x004ff6000780c0ff */
[----:B------:R-:W-:Y:S02]  /*5bd0*/  @!UPT UIADD3 URZ, UPT, UPT, URZ, URZ, URZ ;  /* 0x000000fffffff290 */ /* 0x000fe4000fffe0ff */
[----:B------:R-:W-:Y:S01]  /*5be0*/  VOTEU.ANY UP1, P0 ;  /* 0x0000000000ff7886 */ /* 0x000fe20000020100 */
[----:B------:R-:W-:Y:S01]  /*5bf0*/  PLOP3.LUT P0, PT, PT, PT, UP1, 0x80, 0x8 ;  /* 0x000000000008781c */ /* 0x000fe20003f0f018 */
[----:B------:R-:W-:Y:S06]  /*5c00*/  UP2UR UR4, UPR, URZ, 0x2 ;  /* 0x00000002ff047883 */ /* 0x000fec0008000000 */
[----:B------:R-:W-:Y:S06]  /*5c10*/  IMAD.U32 R68, RZ, RZ, UR4 ;  /* 0x00000004ff447e24 */ /* 0x000fec000f8e00ff */
[----:B------:R-:W-:Y:S02]  /*5c20*/  @P0 SHF.R.U32.HI R2, RZ, 0x10, R5 ;  /* 0x00000010ff020819 */ /* 0x000fe40000011605 */
[----:B------:R-:W-:Y:S02]  /*5c30*/  @P0 MOV R3, R4 ;  /* 0x0000000400030202 */ /* 0x000fe40000000f00 */
[----:B------:R-:W-:Y:S02]  /*5c40*/  @P0 R2UR UR4, R2 ;  /* 0x00000000020402ca */ /* 0x000fe400000e0000 */
[----:B------:R-:W-:Y:S02]  /*5c50*/  @P0 LOP3.LUT R4, R5, 0xffff, RZ, 0xc0, !PT ;  /* 0x0000ffff05040812 */ /* 0x000fe400078ec0ff */
[----:B------:R-:W-:Y:S02]  /*5c60*/  @P0 R2UR UR6, R3 ;  /* 0x00000000030602ca */ /* 0x000fe400000e0000 */
[----:B------:R-:W-:Y:S07]  /*5c70*/  @P0 R2UR UR5, R4 ;  /* 0x00000000040502ca */ /* 0x000fee00000e0000 */
[----:B------:R-:W-:Y:S02]  /*5c80*/  @UP1 UMOV UR7, UR4 ;  /* 0x0000000400071c82 */ /* 0x000fe40008000000 */
[----:B------:R-:W-:Y:S02]  /*5c90*/  IMAD.U32 R66, RZ, RZ, UR7 ;  /* 0x00000007ff427e24 */ /* 0x000fe4000f8e00ff */
[----:B------:R-:W-:Y:S02]  /*5ca0*/  @UP1 UMOV UR37, UR6 ;  /* 0x0000000600251c82 */ /* 0x000fe40008000000 */
[----:B------:R-:W-:Y:S01]  /*5cb0*/  @UP1 UMOV UR36, UR5 ;  /* 0x0000000500241c82 */ /* 0x000fe20008000000 */
[----:B-1----:R-:W-:Y:S05]  /*5cc0*/  BRA.U !UP0, `(.L_x_91) ;  /* 0x0000000108cc7547 */ /* 0x002fea000b800000 */
[----:B------:R-:W1:Y:S01]  /*5cd0*/  LDCU UR12, c[0x0][0xb20] ;  /* 0x00016400ff0c77ac */ /* 0x000e620008000800 */
[----:B------:R-:W-:Y:S02]  /*5ce0*/  UIMAD.WIDE.U32 UR4, UR54, UR59, URZ ;  /* 0x0000003b360472a5 */ /* 0x000fe4000f8e00ff */
[----:B------:R-:W-:Y:S02]  /*5cf0*/  UIMAD.WIDE.U32 UR6, UR61, UR56, URZ ;  /* 0x000000383d0672a5 */ /* 0x000fe4000f8e00ff */
[----:B------:R-:W-:Y:S02]  /*5d00*/  UISETP.NE.AND UP0, UPT, UR58, 0x1, UPT ;  /* 0x000000013a00788c */ /* 0x000fe4000bf05270 */
[----:B------:R-:W-:Y:S02]  /*5d10*/  UIMAD.WIDE.U32 UR8, UR36, UR59, URZ ;  /* 0x0000003b240872a5 */ /* 0x000fe4000f8e00ff */
[----:B------:R-:W-:Y:S02]  /*5d20*/  UIMAD.WIDE.U32 UR10, UR37, UR56, URZ ;  /* 0x00000038250a72a5 */ /* 0x000fe4000f8e00ff */
[----:B------:R-:W-:Y:S02]  /*5d30*/  UISETP.NE.AND UP1, UPT, UR42, 0x1, UPT ;  /* 0x000000012a00788c */ /* 0x000fe4000bf25270 */
[----:B------:R-:W-:Y:S01]  /*5d40*/  UISETP.NE.AND UP2, UPT, UR39, 0x1, UPT ;  /* 0x000000012700788c */ /* 0x000fe2000bf45270 */
[----:B------:R-:W-:Y:S02]  /*5d50*/  UMOV UR4, UR5 ;  /* 0x0000000500047c82 */ /* 0x000fe40008000000 */
[----:B-1----:R-:W-:Y:S03]  /*5d60*/  USHF.R.U32.HI UR5, URZ, UR12, UR4 ;  /* 0x0000000cff057299 */ /* 0x002fe60008011604 */
[----:B------:R-:W-:Y:S02]  /*5d70*/  UMOV UR4, UR7 ;  /* 0x0000000700047c82 */ /* 0x000fe40008000000 */
[----:B------:R-:W-:Y:S02]  /*5d80*/  USHF.R.U32.HI UR7, URZ, UR57, UR4 ;  /* 0x00000039ff077299 */ /* 0x000fe40008011604 */
[----:B------:R-:W-:Y:S02]  /*5d90*/  USEL UR4, UR54, UR5, !UP0 ;  /* 0x0000000536047287 */ /* 0x000fe4000c000000 */
[----:B------:R-:W-:Y:S01]  /*5da0*/  USEL UR7, UR61, UR7, !UP1 ;  /* 0x000000073d077287 */ /* 0x000fe2000c800000 */
[----:B------:R-:W-:Y:S01]  /*5db0*/  UMOV UR5, UR9 ;  /* 0x0000000900057c82 */ /* 0x000fe20008000000 */
[----:B------:R-:W-:Y:S02]  /*5dc0*/  UIMAD.WIDE.U32 UR8, UR4, UR40, URZ ;  /* 0x00000028040872a5 */ /* 0x000fe4000f8e00ff */
[----:B------:R-:W-:Y:S03]  /*5dd0*/  USHF.R.U32.HI UR6, URZ, UR12, UR5 ;  /* 0x0000000cff067299 */ /* 0x000fe60008011605 */
[----:B------:R-:W-:Y:S01]  /*5de0*/  UMOV UR5, UR11 ;  /* 0x0000000b00057c82 */ /* 0x000fe20008000000 */
[----:B------:R-:W-:Y:S02]  /*5df0*/  UIMAD.WIDE.U32 UR10, UR7, UR40, URZ ;  /* 0x00000028070a72a5 */ /* 0x000fe4000f8e00ff */
[----:B------:R-:W-:Y:S02]  /*5e00*/  USHF.R.U32.HI UR12, URZ, UR57, UR5 ;  /* 0x00000039ff0c7299 */ /* 0x000fe40008011605 */
[----:B------:R-:W-:Y:S01]  /*5e10*/  USEL UR6, UR36, UR6, !UP0 ;  /* 0x0000000624067287 */ /* 0x000fe2000c000000 */
[----:B------:R-:W-:Y:S02]  /*5e20*/  UMOV UR5, UR9 ;  /* 0x0000000900057c82 */ /* 0x000fe40008000000 */
[----:B------:R-:W-:Y:S01]  /*5e30*/  UMOV UR10, UR11 ;  /* 0x0000000b000a7c82 */ /* 0x000fe20008000000 */
[----:B------:R-:W-:Y:S02]  /*5e40*/  @UP2 USHF.R.U32.HI UR4, URZ, UR41, UR5 ;  /* 0x00000029ff042299 */ /* 0x000fe40008011605 */
[----:B------:R-:W-:Y:S02]  /*5e50*/  @UP2 USHF.R.U32.HI UR7, URZ, UR41, UR10 ;  /* 0x00000029ff072299 */ /* 0x000fe4000801160a */
[----:B------:R-:W-:Y:S02]  /*5e60*/  UIMAD UR4, UR39, UR4, URZ ;  /* 0x00000004270472a4 */ /* 0x000fe4000f8e02ff */
[----:B------:R-:W-:Y:S02]  /*5e70*/  UIMAD.WIDE.U32 UR10, UR6, UR40, URZ ;  /* 0x00000028060a72a5 */ /* 0x000fe4000f8e00ff */
[----:B------:R-:W-:Y:S02]  /*5e80*/  USEL UR5, UR37, UR12, !UP1 ;  /* 0x0000000c25057287 */ /* 0x000fe4000c800000 */
[----:B------:R-:W-:Y:S02]  /*5e90*/  UIMAD UR8, UR39, UR7, URZ ;  /* 0x00000007270872a4 */ /* 0x000fe4000f8e02ff */
[----:B------:R-:W-:Y:S03]  /*5ea0*/  UISETP.GE.AND UP0, UPT, UR6, UR4, UPT ;  /* 0x000000040600728c */ /* 0x000fe6000bf06270 */
[----:B------:R-:W-:Y:S01]  /*5eb0*/  UMOV UR4, UR11 ;  /* 0x0000000b00047c82 */ /* 0x000fe20008000000 */
[----:B------:R-:W-:Y:S02]  /*5ec0*/  UISETP.GE.OR UP0, UPT, UR5, UR8, UP0 ;  /* 0x000000080500728c */ /* 0x000fe40008706670 */
[----:B------:R-:W-:Y:S02]  /*5ed0*/  USHF.R.U32.HI UR4, URZ, UR41, UR4 ;  /* 0x00000029ff047299 */ /* 0x000fe40008011604 */
[----:B------:R-:W-:Y:S02]  /*5ee0*/  UIMAD.WIDE.U32 UR8, UR5, UR40, URZ ;  /* 0x00000028050872a5 */ /* 0x000fe4000f8e00ff */
[----:B------:R-:W-:Y:S02]  /*5ef0*/  USEL UR11, UR6, UR4, !UP2 ;  /* 0x00000004060b7287 */ /* 0x000fe4000d000000 */
[----:B------:R-:W-:Y:S02]  /*5f00*/  UIADD3 UR8, UPT, UPT, -UR5, URZ, URZ ;  /* 0x000000ff05087290 */ /* 0x000fe4000fffe1ff */
[----:B------:R-:W-:Y:S01]  /*5f10*/  UIADD3 UR10, UPT, UPT, -UR11, URZ, URZ ;  /* 0x000000ff0b0a7290 */ /* 0x000fe2000fffe1ff */
[----:B------:R-:W-:Y:S01]  /*5f20*/  @!UP0 UMOV UR4, UR9 ;  /* 0x0000000900048c82 */ /* 0x000fe20008000000 */
[----:B------:R-:W-:Y:S02]  /*5f30*/  UIADD3 UR9, UPT, UPT, -UR6, URZ, URZ ;  /* 0x000000ff06097290 */ /* 0x000fe4000fffe1ff */
[----:B------:R-:W-:Y:S02]  /*5f40*/  @!UP0 USHF.R.U32.HI UR4, URZ, UR41, UR4 ;  /* 0x00000029ff048299 */ /* 0x000fe40008011604 */
[----:B------:R-:W-:Y:S02]  /*5f50*/  UIMAD UR10, UR39, UR10, UR6 ;  /* 0x0000000a270a72a4 */ /* 0x000fe4000f8e0206 */
[----:B------:R-:W-:Y:S04]  /*5f60*/  @!UP0 USEL UR4, UR5, UR4, !UP2 ;  /* 0x0000000405048287 */ /* 0x000fe8000d000000 */
[----:B------:R-:W-:Y:S02]  /*5f70*/  @!UP0 UIMAD UR10, UR7, UR10, UR4 ;  /* 0x0000000a070a82a4 */ /* 0x000fe4000f8e0204 */
[----:B------:R-:W-:Y:S02]  /*5f80*/  @!UP0 UIADD3 UR11, UPT, UPT, UR11, -UR4, URZ ;  /* 0x800000040b0b8290 */ /* 0x000fe4000fffe0ff */
[----:B------:R-:W-:Y:S02]  /*5f90*/  UIMAD UR7, UR42, UR8, UR37 ;  /* 0x000000082a0772a4 */ /* 0x000fe4000f8e0225 */
[----:B------:R-:W-:Y:S02]  /*5fa0*/  @!UP0 UIMAD UR6, UR11, UR39, UR5 ;  /* 0x000000270b0682a4 */ /* 0x000fe4000f8e0205 */
[----:B------:R-:W-:Y:S01]  /*5fb0*/  UIMAD UR4, UR58, UR9, UR36 ;  /* 0x000000093a0472a4 */ /* 0x000fe2000f8e0224 */
[----:B------:R-:W-:Y:S02]  /*5fc0*/  @!UP0 UMOV UR5, UR10 ;  /* 0x0000000a00058c82 */ /* 0x000fe40008000000 */
[----:B------:R-:W-:Y:S02]  /*5fd0*/  UIMAD UR37, UR5, UR42, UR7 ;  /* 0x0000002a052572a4 */ /* 0x000fe4000f8e0207 */
[----:B------:R-:W-:Y:S11]  /*5fe0*/  UIMAD UR36, UR6, UR58, UR4 ;  /* 0x0000003a062472a4 */ /* 0x000ff6000f8e0204 */
[----:B------:R-:W-:Y:S01]  /*5ff0*/  @!UPT UIADD3 URZ, UPT, UPT, URZ, URZ, URZ ;  /* 0x000000fffffff290 */ /* 0x000fe2000fffe0ff */
.L_x_91:
[----:B------:R-:W-:Y:S01]  /*6000*/  UISETP.NE.AND UP0, UPT, UR38, 0x1, UPT ;  /* 0x000000012600788c */ /* 0x000fe2000bf05270 */
[----:B------:R-:W-:Y:S01]  /*6010*/  R2UR UR11, R67 ;  /* 0x00000000430b72ca */ /* 0x000fe200000e0000 */
[----:B------:R-:W-:Y:S01]  /*6020*/  USHF.L.U32 UR50, UR26, 0x6, URZ ;  /* 0x000000061a327899 */ /* 0x000fe200080006ff */
[----:B------:R-:W-:Y:S01]  /*6030*/  IADD3 R58, PT, PT, R58, 0x1, RZ ;  /* 0x000000013a3a7810 */ /* 0x000fe20007ffe0ff */
[----:B------:R-:W-:Y:S07]  /*6040*/  USHF.L.U32 UR49, UR27, 0x6, URZ ;  /* 0x000000061b317899 */ /* 0x000fee00080006ff */
[----:B------:R-:W1:Y:S01]  /*6050*/  @!UP0 LDCU.128 UR12, c[0x0][0xb10] ;  /* 0x00016200ff0c87ac */ /* 0x000e620008000c00 */
[----:B------:R-:W2:Y:S01]  /*6060*/  @!UP0 LDCU UR5, c[0x0][0xb0c] ;  /* 0x00016180ff0587ac */ /* 0x000ea20008000800 */
[----:B------:R-:W3:Y:S01]  /*6070*/  @!UP0 LDCU UR10, c[0x0][0xb20] ;  /* 0x00016400ff0a87ac */ /* 0x000ee20008000800 */
[----:B-1----:R-:W-:Y:S02]  /*6080*/  UIMAD.WIDE.U32 UR8, UR37, UR12, URZ ;  /* 0x0000000c250872a5 */ /* 0x002fe4000f8e00ff */
[----:B------:R-:W-:Y:S02]  /*6090*/  UIMAD.WIDE.U32 UR6, UR36, UR15, URZ ;  /* 0x0000000f240672a5 */ /* 0x000fe4000f8e00ff */
[----:B------:R-:W-:Y:S03]  /*60a0*/  @!UP0 UISETP.NE.AND UP1, UPT, UR14, 0x1, UPT ;  /* 0x000000010e00888c */ /* 0x000fe6000bf25270 */
[----:B------:R-:W-:Y:S01]  /*60b0*/  @!UP0 UMOV UR4, UR9 ;  /* 0x0000000900048c82 */ /* 0x000fe20008000000 */
[----:B--2---:R-:W-:Y:S02]  /*60c0*/  @!UP0 UISETP.NE.AND UP2, UPT, UR5, 0x1, UPT ;  /* 0x000000010500888c */ /* 0x004fe4000bf45270 */
[----:B------:R-:W-:Y:S01]  /*60d0*/  @!UP0 USHF.R.U32.HI UR4, URZ, UR13, UR4 ;  /* 0x0000000dff048299 */ /* 0x000fe20008011604 */
[----:B------:R-:W-:Y:S02]  /*60e0*/  @!UP0 UMOV UR6, UR7 ;  /* 0x0000000700068c82 */ /* 0x000fe40008000000 */
[----:B---3--:R-:W-:Y:S02]  /*60f0*/  @!UP0 USHF.R.U32.HI UR6, URZ, UR10, UR6 ;  /* 0x0000000aff068299 */ /* 0x008fe40008011606 */
[----:B------:R-:W-:Y:S02]  /*6100*/  @!UP0 USEL UR7, UR37, UR4, !UP2 ;  /* 0x0000000425078287 */ /* 0x000fe4000d000000 */
[----:B------:R-:W-:Y:S04]  /*6110*/  @!UP0 USEL UR6, UR36, UR6, !UP1 ;  /* 0x0000000624068287 */ /* 0x000fe8000c800000 */
[----:B------:R-:W-:Y:S02]  /*6120*/  @!UP0 UIADD3 UR4, UPT, UPT, -UR7, UR6, URZ ;  /* 0x0000000607048290 */ /* 0x000fe4000fffe1ff */
[----:B------:R-:W-:Y:S02]  /*6130*/  @!UP0 UIADD3 UR6, UPT, UPT, UR7, -UR6, URZ ;  /* 0x8000000607068290 */ /* 0x000fe4000fffe0ff */
[----:B------:R-:W-:Y:S02]  /*6140*/  @!UP0 UIMAD UR37, UR4, UR5, UR37 ;  /* 0x00000005042582a4 */ /* 0x000fe4000f8e0225 */
[----:B------:R-:W-:Y:S02]  /*6150*/  @!UP0 UIMAD UR36, UR6, UR14, UR36 ;  /* 0x0000000e062482a4 */ /* 0x000fe4000f8e0224 */
[----:B------:R-:W-:Y:S09]  /*6160*/  ULOP3.LUT UP0, URZ, UR11, 0x3f0, URZ, 0xc0, !UPT ;  /* 0x000003f00bff7892 */ /* 0x000ff2000f80c0ff */
[----:B------:R-:W-:Y:S05]  /*6170*/  BRA.U !UP0, `(.L_x_92) ;  /* 0x00000001087c7547 */ /* 0x000fea000b800000 */
[----:B------:R-:W1:Y:S01]  /*6180*/  LDCU.64 UR8, c[0x4][0x80] ;  /* 0x01001000ff0877ac */ /* 0x000e620008000a00 */
[----:B------:R-:W-:Y:S01]  /*6190*/  MOV R2, 0x0 ;  /* 0x0000000000027802 */ /* 0x000fe20000000f00 */
[----:B------:R-:W-:Y:S02]  /*61a0*/  HFMA2 R12, -RZ, RZ, 0, 5.9604644775390625e-08 ;  /* 0x00000001ff0c7431 */ /* 0x000fe400000001ff */
[----:B------:R-:W-:Y:S01]  /*61b0*/  IMAD.MOV.U32 R8, RZ, RZ, 0x70 ;  /* 0x00000070ff087424 */ /* 0x000fe200078e00ff */
[----:B------:R2:W3:Y:S01]  /*61c0*/  LDC.64 R14, c[0x4][R2] ;  /* 0x01000000020e7b82 */ /* 0x0004e20000000a00 */
[----:B------:R-:W4:Y:S01]  /*61d0*/  LDCU.64 UR6, c[0x4][0x88] ;  /* 0x01001100ff0677ac */ /* 0x000f220008000a00 */
[----:B------:R-:W-:Y:S01]  /*61e0*/  IMAD.MOV.U32 R13, RZ, RZ, RZ ;  /* 0x000000ffff0d7224 */ /* 0x000fe200078e00ff */
[----:B------:R-:W2:Y:S01]  /*61f0*/  LDCU.64 UR4, c[0x4][0x8] ;  /* 0x01000100ff0477ac */ /* 0x000ea20008000a00 */
[----:B-1----:R-:W-:Y:S01]  /*6200*/  MOV R5, UR9 ;  /* 0x0000000900057c02 */ /* 0x002fe20008000f00 */
[----:B------:R-:W-:Y:S01]  /*6210*/  IMAD.U32 R4, RZ, RZ, UR8 ;  /* 0x00000008ff047e24 */ /* 0x000fe2000f8e00ff */
[----:B----4-:R-:W-:Y:S01]  /*6220*/  MOV R7, UR7 ;  /* 0x0000000700077c02 */ /* 0x010fe20008000f00 */
[----:B------:R-:W-:Y:S01]  /*6230*/  IMAD.U32 R6, RZ, RZ, UR6 ;  /* 0x00000006ff067e24 */ /* 0x000fe2000f8e00ff */
[----:B--2---:R-:W-:Y:S01]  /*6240*/  MOV R11, UR5 ;  /* 0x00000005000b7c02 */ /* 0x004fe20008000f00 */
[----:B------:R-:W-:Y:S02]  /*6250*/  IMAD.U32 R10, RZ, RZ, UR4 ;  /* 0x00000004ff0a7e24 */ /* 0x000fe4000f8e00ff */
[----:B------:R-:W-:Y:S07]  /*6260*/  LEPC R20, `(.L_x_93) ;  /* 0x000000001014794e */ /* 0x000fee0000000000 */
[----:B---3-5:R-:W-:Y:S05]  /*6270*/  CALL.ABS.NOINC R14 ;  /* 0x000000000e007343 */ /* 0x028fea0003c00000 */
.L_x_93:
[----:B------:R-:W1:Y:S01]  /*6280*/  LDCU.64 UR8, c[0x4][0x80] ;  /* 0x01001000ff0877ac */ /* 0x000e620008000a00 */
[----:B------:R-:W2:Y:S01]  /*6290*/  LDC.64 R2, c[0x4][R2] ;  /* 0x0100000002027b82 */ /* 0x000ea20000000a00 */
[----:B------:R-:W-:Y:S02]  /*62a0*/  HFMA2 R12, -RZ, RZ, 0, 5.9604644775390625e-08 ;  /* 0x00000001ff0c7431 */ /* 0x000fe400000001ff */
[----:B------:R-:W-:Y:S02]  /*62b0*/  IMAD.MOV.U32 R8, RZ, RZ, 0x70 ;  /* 0x00000070ff087424 */ /* 0x000fe400078e00ff */
[----:B------:R-:W-:Y:S01]  /*62c0*/  IMAD.MOV.U32 R13, RZ, RZ, RZ ;  /* 0x000000ffff0d7224 */ /* 0x000fe200078e00ff */
[----:B------:R-:W3:Y:S01]  /*62d0*/  LDCU.64 UR6, c[0x4][0x88] ;  /* 0x01001100ff0677ac */ /* 0x000ee20008000a00 */
[----:B------:R-:W4:Y:S01]  /*62e0*/  LDCU.64 UR4, c[0x4][0x8] ;  /* 0x01000100ff0477ac */ /* 0x000f220008000a00 */
[----:B-1----:R-:W-:Y:S02]  /*62f0*/  MOV R4, UR8 ;  /* 0x0000000800047c02 */ /* 0x002fe40008000f00 */
[----:B------:R-:W-:Y:S02]  /*6300*/  MOV R5, UR9 ;  /* 0x0000000900057c02 */ /* 0x000fe40008000f00 */
[----:B---3--:R-:W-:Y:S01]  /*6310*/  MOV R7, UR7 ;  /* 0x0000000700077c02 */ /* 0x008fe20008000f00 */
[----:B------:R-:W-:Y:S01]  /*6320*/  IMAD.U32 R6, RZ, RZ, UR6 ;  /* 0x00000006ff067e24 */ /* 0x000fe2000f8e00ff */
[----:B----4-:R-:W-:Y:S01]  /*6330*/  MOV R11, UR5 ;  /* 0x00000005000b7c02 */ /* 0x010fe20008000f00 */
[----:B------:R-:W-:Y:S02]  /*6340*/  IMAD.U32 R10, RZ, RZ, UR4 ;  /* 0x00000004ff0a7e24 */ /* 0x000fe4000f8e00ff */
[----:B------:R-:W-:Y:S07]  /*6350*/  LEPC R20, `(.L_x_92) ;  /* 0x000000001014794e */ /* 0x000fee0000000000 */
[----:B--2---:R-:W-:Y:S05]  /*6360*/  CALL.ABS.NOINC R2 ;  /* 0x0000000002007343 */ /* 0x004fea0003c00000 */
.L_x_92:
[----:B------:R-:W-:Y:S02]  /*6370*/  R2UR UR6, R56 ;  /* 0x00000000380672ca */ /* 0x000fe400000e0000 */
[----:B------:R-:W-:Y:S02]  /*6380*/  R2UR UR5, R65 ;  /* 0x00000000410572ca */ /* 0x000fe400000e0000 */
[----:B------:R-:W-:Y:S02]  /*6390*/  R2UR UR4, R64 ;  /* 0x00000000400472ca */ /* 0x000fe400000e0000 */
[----:B------:R-:W-:Y:S02]  /*63a0*/  ISETP.NE.U32.AND P4, PT, R50, RZ, PT ;  /* 0x000000ff3200720c */ /* 0x000fe40003f85070 */
[----:B------:R-:W-:Y:S02]  /*63b0*/  ISETP.NE.U32.AND P2, PT, RZ, UR62, PT ;  /* 0x0000003eff007c0c */ /* 0x000fe4000bf45070 */
[----:B------:R-:W-:Y:S02]  /*63c0*/  ISETP.NE.AND.EX P4, PT, R51, RZ, PT, P4 ;  /* 0x000000ff3300720c */ /* 0x000fe40003f85340 */
[----:B------:R-:W-:Y:S01]  /*63d0*/  ISETP.NE.AND.EX P2, PT, RZ, UR63, PT, P2 ;  /* 0x0000003fff007c0c */ /* 0x000fe2000bf45320 */
[----:B------:R-:W-:Y:S02]  /*63e0*/  UISETP.NE.AND UP2, UPT, UR6, URZ, UPT ;  /* 0x000000ff0600728c */ /* 0x000fe4000bf45270 */
[----:B------:R-:W-:Y:S04]  /*63f0*/  UISETP.NE.U32.AND UP0, UPT, UR5, URZ, UPT ;  /* 0x000000ff0500728c */ /* 0x000fe8000bf05070 */
[----:B------:R-:W-:Y:S01]  /*6400*/  UISETP.NE.AND.EX UP1, UPT, UR4, URZ, UPT, UP0 ;  /* 0x000000ff0400728c */ /* 0x000fe2000bf25300 */
[----:B------:R-:W-:Y:S01]  /*6410*/  PLOP3.LUT P1, PT, PT, PT, UP2, 0x80, 0x8 ;  /* 0x000000000008781c */ /* 0x000fe20003f2f028 */
[----:B------:R-:W-:Y:S03]  /*6420*/  UPLOP3.LUT UP0, UPT, UPT, UPT, UPT, 0x40, 0x4 ;  /* 0x000000000004789c */ /* 0x000fe60003f0e870 */
[----:B------:R-:W-:Y:S06]  /*6430*/  @UP2 UPLOP3.LUT UP0, UPT, UPT, UPT, UP1, 0x80, 0x8 ;  /* 0x000000000008289c */ /* 0x000fec0003f0f010 */
[----:B------:R-:W-:Y:S01]  /*6440*/  PLOP3.LUT P0, PT, PT, PT, UP0, 0x80, 0x8 ;  /* 0x000000000008781c */ /* 0x000fe20003f0f008 */
[----:B------:R-:W-:Y:S01]  /*6450*/  @!UPT UIADD3 URZ, UPT, UPT, URZ, URZ, URZ ;  /* 0x000000fffffff290 */ /* 0x000fe2000fffe0ff */
[----:B------:R-:W-:Y:S11]  /*6460*/  BRA.U !UP1, `(.L_x_94) ;  /* 0x0000000109407547 */ /* 0x000ff6000b800000 */
[----:B------:R-:W-:Y:S01]  /*6470*/  UISETP.NE.U32.AND UP0, UPT, UR62, URZ, UPT ;  /* 0x000000ff3e00728c */ /* 0x000fe2000bf05070 */
[----:B------:R-:W-:Y:S01]  /*6480*/  R2UR UR6, R65 ;  /* 0x00000000410672ca */ /* 0x000fe200000e0000 */
[----:B------:R-:W1:Y:S01]  /*6490*/  LDCU.64 UR8, c[0x0][0x358] ;  /* 0x00006b00ff0877ac */ /* 0x000e620008000a00 */
[----:B------:R-:W-:Y:S02]  /*64a0*/  HFMA2 R52, -RZ, RZ, 0, 5.9604644775390625e-08 ;  /* 0x00000001ff347431 */ /* 0x000fe400000001ff */
[----:B------:R-:W-:Y:S01]  /*64b0*/  IMAD.MOV.U32 R0, RZ, RZ, 0x1 ;  /* 0x00000001ff007424 */ /* 0x000fe200078e00ff */
[----:B------:R-:W-:Y:S06]  /*64c0*/  UISETP.NE.AND.EX UP0, UPT, UR63, URZ, UPT, UP0 ;  /* 0x000000ff3f00728c */ /* 0x000fec000bf05300 */
[----:B------:R-:W-:Y:S05]  /*64d0*/  PLOP3.LUT P3, PT, PT, PT, UP0, 0x80, 0x8 ;  /* 0x000000000008781c */ /* 0x000fea0003f6f008 */
[----:B------:R-:W2:Y:S01]  /*64e0*/  @UP0 LDCU.64 UR4, c[0x0][0x888] ;  /* 0x00011100ff0407ac */ /* 0x000ea20008000a00 */
[----:B------:R-:W-:Y:S07]  /*64f0*/  @UP0 UIMAD UR6, UR60, UR6, URZ ;  /* 0x000000063c0602a4 */ /* 0x000fee000f8e02ff */
[----:B------:R-:W-:Y:S01]  /*6500*/  @!P3 PRMT R52, R0, 0x7610, R52 ;  /* 0x000076100034b816 */ /* 0x000fe20000000034 */
[----:B--2---:R-:W-:Y:S06]  /*6510*/  @UP0 UIMAD.WIDE UR4, UR6, 0x4, UR4 ;  /* 0x00000004060408a5 */ /* 0x004fec000f8e0204 */
[----:B------:R-:W-:Y:S02]  /*6520*/  IMAD.U32 R2, RZ, RZ, UR4 ;  /* 0x00000004ff027e24 */ /* 0x000fe4000f8e00ff */
[----:B------:R-:W-:Y:S03]  /*6530*/  IMAD.U32 R3, RZ, RZ, UR5 ;  /* 0x00000005ff037e24 */ /* 0x000fe6000f8e00ff */
[----:B------:R-:W2:Y:S02]  /*6540*/  @!UP0 LDCU UR4, c[0x0][0x880] ;  /* 0x00011000ff0487ac */ /* 0x000ea40008000800 */
[----:B-1---5:R1:W5:Y:S02]  /*6550*/  @P3 LDG.E R26, desc[UR8][R2.64] ;  /* 0x00000008021a3981 */ /* 0x022364000c1e1900 */
[----:B-12---:R-:W-:Y:S02]  /*6560*/  @!P3 MOV R26, UR4 ;  /* 0x00000004001abc02 */ /* 0x006fe40008000f00 */
.L_x_94:
[----:B------:R-:W-:Y:S05]  /*6570*/  @!P4 BRA `(.L_x_95) ;  /* 0x000000000024c947 */ /* 0x000fea0003800000 */
[----:B------:R-:W-:Y:S01]  /*6580*/  ISETP.NE.U32.AND P3, PT, R48, RZ, PT ;  /* 0x000000ff3000720c */ /* 0x000fe20003f65070 */
[----:B------:R-:W1:Y:S03]  /*6590*/  LDCU.64 UR4, c[0x0][0x358] ;  /* 0x00006b00ff0477ac */ /* 0x000e660008000a00 */
[----:B------:R-:W-:Y:S11]  /*65a0*/  ISETP.NE.AND.EX P3, PT, R49, RZ, PT, P3 ;  /* 0x000000ff3100720c */ /* 0x000ff60003f65330 */
[----:B------:R-:W-:Y:S02]  /*65b0*/  @!UPT UIADD3 URZ, UPT, UPT, URZ, URZ, URZ ;  /* 0x000000fffffff290 */ /* 0x000fe4000fffe0ff */
[----:B------:R-:W2:Y:S01]  /*65c0*/  @P3 LDC.64 R2, c[0x0][0x8a8] ;  /* 0x00022a00ff023b82 */ /* 0x000ea20000000a00 */
[----:B------:R-:W-:Y:S04]  /*65d0*/  @P3 IMAD R0, R50, UR60, RZ ;  /* 0x0000003c32003c24 */ /* 0x000fe8000f8e02ff */
[----:B--2---:R-:W-:Y:S05]  /*65e0*/  @P3 IMAD.WIDE R2, R0, 0x4, R2 ;  /* 0x0000000400023825 */ /* 0x004fea00078e0202 */
[----:B-1---5:R1:W5:Y:S02]  /*65f0*/  @P3 LDG.E R24, desc[UR4][R2.64] ;  /* 0x0000000402183981 */ /* 0x022364000c1e1900 */
[----:B-1----:R-:W2:Y:S02]  /*6600*/  @!P3 LDC R24, c[0x0][0x8a0] ;  /* 0x00022800ff18bb82 */ /* 0x002ea40000000800 */
.L_x_95:
[----:B-----5:R-:W-:Y:S01]  /*6610*/  FSETP.NEU.AND P3, PT, R26, RZ, PT ;  /* 0x000000ff1a00720b */ /* 0x020fe20003f6d000 */
[----:B------:R-:W-:Y:S01]  /*6620*/  IMAD.U32 R2, RZ, RZ, UR45 ;  /* 0x0000002dff027e24 */ /* 0x000fe2000f8e00ff */
[----:B------:R-:W-:Y:S01]  /*6630*/  SEL R5, RZ, 0xffffffff, P2 ;  /* 0xffffffffff057807 */ /* 0x000fe20001000000 */
[----:B------:R-:W-:Y:S01]  /*6640*/  ULOP3.LUT UR4, UR53, 0x1, URZ, 0x3c, !UPT ;  /* 0x0000000135047892 */ /* 0x000fe2000f8e3cff */
[----:B------:R-:W-:Y:S01]  /*6650*/  @P1 LOP3.LUT P2, RZ, R52, 0xff, RZ, 0xc0, !PT ;  /* 0x000000ff34ff1812 */ /* 0x000fe2000784c0ff */
[----:B------:R-:W-:Y:S01]  /*6660*/  BSSY B1, `(.L_x_96) ;  /* 0x000004b000017945 */ /* 0x000fe20003800000 */
[----:B------:R-:W-:Y:S01]  /*6670*/  @P1 SEL R0, RZ, 0xffffffff, P3 ;  /* 0xffffffffff001807 */ /* 0x000fe20001800000 */
[----:B------:R-:W-:Y:S01]  /*6680*/  IMAD.MOV.U32 R75, RZ, RZ, 0x1 ;  /* 0x00000001ff4b7424 */ /* 0x000fe200078e00ff */
[----:B------:R-:W-:Y:S01]  /*6690*/  LEA R2, R2, UR43, 0x3 ;  /* 0x0000002b02027c11 */ /* 0x000fe2000f8e18ff */
[----:B------:R-:W-:Y:S01]  /*66a0*/  IMAD.U32 R73, RZ, RZ, UR4 ;  /* 0x00000004ff497e24 */ /* 0x000fe2000f8e00ff */
[----:B------:R-:W-:Y:S01]  /*66b0*/  @P0 SEL R0, R5, R0, !P2 ;  /* 0x0000000005000207 */ /* 0x000fe20005000000 */
[----:B------:R-:W-:Y:S01]  /*66c0*/  IMAD.U32 R74, RZ, RZ, UR45 ;  /* 0x0000002dff4a7e24 */ /* 0x000fe2000f8e00ff */
[----:B------:R-:W-:Y:S02]  /*66d0*/  LEA R72, R22, UR43, 0x3 ;  /* 0x0000002b16487c11 */ /* 0x000fe4000f8e18ff */
[----:B------:R-:W-:Y:S02]  /*66e0*/  CS2R R46, SRZ ;  /* 0x00000000002e7805 */ /* 0x000fe4000001ff00 */
[----:B------:R-:W-:Y:S02]  /*66f0*/  @P1 LOP3.LUT R0, R0, 0x1, RZ, 0xc0, !PT ;  /* 0x0000000100001812 */ /* 0x000fe400078ec0ff */
[----:B------:R-:W-:Y:S02]  /*6700*/  CS2R R44, SRZ ;  /* 0x00000000002c7805 */ /* 0x000fe4000001ff00 */
[----:B------:R-:W-:Y:S02]  /*6710*/  SHF.L.U32 R3, R60, 0x1f, RZ ;  /* 0x0000001f3c037819 */ /* 0x000fe400000006ff */
[----:B------:R-:W-:Y:S02]  /*6720*/  CS2R R42, SRZ ;  /* 0x00000000002a7805 */ /* 0x000fe4000001ff00 */
[----:B------:R-:W-:Y:S02]  /*6730*/  ISETP.NE.U32.OR P5, PT, R0, 0x1, !P1 ;  /* 0x000000010000780c */ /* 0x000fe40004fa5470 */
[----:B------:R-:W-:Y:S02]  /*6740*/  CS2R R40, SRZ ;  /* 0x0000000000287805 */ /* 0x000fe4000001ff00 */
[----:B------:R-:W-:Y:S02]  /*6750*/  PLOP3.LUT P2, PT, PT, PT, UP1, 0x80, 0x8 ;  /* 0x000000000008781c */ /* 0x000fe40003f4f018 */
[----:B------:R-:W-:Y:S02]  /*6760*/  CS2R R38, SRZ ;  /* 0x0000000000267805 */ /* 0x000fe4000001ff00 */
[----:B------:R-:W-:Y:S02]  /*6770*/  LEA.HI R25, R22, R22, RZ, 0x1 ;  /* 0x0000001616197211 */ /* 0x000fe400078f08ff */
[----:B------:R-:W-:Y:S02]  /*6780*/  CS2R R36, SRZ ;  /* 0x0000000000247805 */ /* 0x000fe4000001ff00 */
[----:B------:R-:W-:Y:S02]  /*6790*/  LOP3.LUT P4, R57, R52, 0xff, RZ, 0xc0, !PT ;  /* 0x000000ff34397812 */ /* 0x000fe4000788c0ff */
[----:B------:R-:W-:Y:S02]  /*67a0*/  CS2R R34, SRZ ;  /* 0x0000000000227805 */ /* 0x000fe4000001ff00 */
[----:B------:R-:W-:Y:S02]  /*67b0*/  SEL R4, RZ, 0xffffffff, P3 ;  /* 0xffffffffff047807 */ /* 0x000fe40001800000 */
[----:B------:R-:W-:Y:S02]  /*67c0*/  CS2R R32, SRZ ;  /* 0x0000000000207805 */ /* 0x000fe4000001ff00 */
[----:B------:R-:W-:Y:S02]  /*67d0*/  P2R R69, PR, RZ, 0x20 ;  /* 0x00000020ff457803 */ /* 0x000fe40000000000 */
[----:B------:R-:W-:Y:S02]  /*67e0*/  @P5 SHF.L.U32 R0, R73, 0x1f, RZ ;  /* 0x0000001f49005819 */ /* 0x000fe400000006ff */
[----:B------:R-:W-:Y:S02]  /*67f0*/  @P2 SEL R4, R5, R4, !P4 ;  /* 0x0000000405042207 */ /* 0x000fe40006000000 */
[----:B------:R1:W3:Y:S02]  /*6800*/  @P5 SYNCS.PHASECHK.TRANS64.TRYWAIT P1, [R2+URZ+0x30], R0 ;  /* 0x00003000020055a7 */ /* 0x0002e400080211ff */
[----:B------:R-:W-:Y:S04]  /*6810*/  LOP3.LUT R4, R4, 0x1, RZ, 0xc0, !PT ;  /* 0x0000000104047812 */ /* 0x000fe800078ec0ff */
[----:B------:R-:W-:Y:S04]  /*6820*/  ISETP.NE.U32.AND P2, PT, R4, 0x1, PT ;  /* 0x000000010400780c */ /* 0x000fe80003f45070 */
[----:B------:R-:W-:Y:S01]  /*6830*/  P2R R76, PR, RZ, 0x4 ;  /* 0x00000004ff4c7803 */ /* 0x000fe20000000000 */
[----:B------:R4:W2:Y:S01]  /*6840*/  SYNCS.PHASECHK.TRANS64.TRYWAIT P0, [R72+URZ+0x90], R3 ;  /* 0x00009003480075a7 */ /* 0x0008a200080011ff */
[C---:B-1----:R-:W-:Y:S01]  /*6850*/  IMAD.SHL.U32 R0, R25.reuse, 0x20, RZ ;  /* 0x0000002019007824 */ /* 0x042fe200078e00ff */
[----:B------:R-:W-:Y:S04]  /*6860*/  LOP3.LUT R25, R25, 0xffe, RZ, 0xc0, !PT ;  /* 0x00000ffe19197812 */ /* 0x000fe800078ec0ff */
[----:B------:R-:W-:Y:S01]  /*6870*/  LOP3.LUT R0, R0, 0xffffffc0, RZ, 0xc0, !PT ;  /* 0xffffffc000007812 */ /* 0x000fe200078ec0ff */
[----:B------:R-:W-:Y:S04]  /*6880*/  IMAD.IADD R25, R22, 0x1, -R25 ;  /* 0x0000000116197824 */ /* 0x000fe800078e0a19 */
[----:B------:R-:W-:Y:S04]  /*6890*/  IMAD.IADD R0, R23, 0x1, R0 ;  /* 0x0000000117007824 */ /* 0x000fe800078e0200 */
[----:B------:R-:W-:Y:S01]  /*68a0*/  IMAD R25, R25, 0x100000, R0 ;  /* 0x0010000019197824 */ /* 0x000fe200078e0200 */
[----:B---3--:R-:W-:Y:S01]  /*68b0*/  @P5 SEL R75, RZ, 0x1, !P1 ;  /* 0x00000001ff4b5807 */ /* 0x008fe20004800000 */
[----:B----4-:R-:W-:Y:S06]  /*68c0*/  @!P5 BRA `(.L_x_97) ;  /* 0x000000000090d947 */ /* 0x010fec0003800000 */
[----:B------:R-:W-:Y:S01]  /*68d0*/  HFMA2 R39, -RZ, RZ, 0, 0 ;  /* 0x00000000ff277431 */ /* 0x000fe200000001ff */
[----:B------:R-:W-:Y:S01]  /*68e0*/  ISETP.NE.AND P1, PT, R75, RZ, PT ;  /* 0x000000ff4b00720c */ /* 0x000fe20003f25270 */
[----:B------:R-:W-:Y:S01]  /*68f0*/  IMAD.U32 R5, RZ, RZ, UR45 ;  /* 0x0000002dff057e24 */ /* 0x000fe2000f8e00ff */
[----:B------:R-:W-:Y:S11]  /*6900*/  BSSY B0, `(.L_x_98) ;  /* 0x0000005000007945 */ /* 0x000ff60003800000 */
[----:B------:R-:W-:Y:S05]  /*6910*/  @P1 BRA `(.L_x_99) ;  /* 0x00000000000c1947 */ /* 0x000fea0003800000 */
[----:B------:R-:W-:Y:S04]  /*6920*/  SHF.L.U32 R0, R73, 0x1f, RZ ;  /* 0x0000001f49007819 */ /* 0x000fe800000006ff */
[----:B------:R-:W1:Y:S02]  /*6930*/  SYNCS.PHASECHK.TRANS64.TRYWAIT P1, [R2+URZ+0x30], R0 ;  /* 0x00003000020075a7 */ /* 0x000e6400080211ff */
[----:B-1----:R-:W-:Y:S05]  /*6940*/  @!P1 BRA `(.L_x_100) ;  /* 0x0000001c00449947 */ /* 0x002fea0003800000 */
.L_x_99:
[----:B------:R-:W-:Y:S05]  /*6950*/  BSYNC B0 ;  /* 0x0000000000007941 */ /* 0x000fea0003800000 */
.L_x_98:
[----:B------:R-:W-:Y:S01]  /*6960*/  ISETP.NE.AND P1, PT, R76, RZ, PT ;  /* 0x000000ff4c00720c */ /* 0x000fe20003f25270 */
[----:B------:R-:W-:Y:S01]  /*6970*/  IMAD.MOV.U32 R38, RZ, RZ, RZ ;  /* 0x000000ffff267224 */ /* 0x000fe200078e00ff */
[----:B------:R-:W-:Y:S02]  /*6980*/  CS2R R36, SRZ ;  /* 0x0000000000247805 */ /* 0x000fe4000001ff00 */
[----:B------:R-:W-:Y:S02]  /*6990*/  CS2R R34, SRZ ;  /* 0x0000000000227805 */ /* 0x000fe4000001ff00 */
[----:B------:R-:W-:Y:S02]  /*69a0*/  CS2R R32, SRZ ;  /* 0x0000000000207805 */ /* 0x000fe4000001ff00 */
[----:B------:R-:W-:Y:S02]  /*69b0*/  CS2R R42, SRZ ;  /* 0x00000000002a7805 */ /* 0x000fe4000001ff00 */
[----:B------:R-:W-:Y:S02]  /*69c0*/  CS2R R40, SRZ ;  /* 0x0000000000287805 */ /* 0x000fe4000001ff00 */
[----:B------:R-:W-:Y:S02]  /*69d0*/  CS2R R46, SRZ ;  /* 0x00000000002e7805 */ /* 0x000fe4000001ff00 */
[----:B------:R-:W-:Y:S01]  /*69e0*/  CS2R R44, SRZ ;  /* 0x00000000002c7805 */ /* 0x000fe2000001ff00 */
[----:B------:R-:W-:Y:S01]  /*69f0*/  @P1 IMAD R5, R5, 0x800, R27 ;  /* 0x0000080005051824 */ /* 0x000fe200078e021b */
[----:B------:R-:W-:Y:S05]  /*6a00*/  @P1 WARPSYNC.ALL ;  /* 0x0000000000001948 */ /* 0x000fea0003800000 */
[----:B------:R-:W-:Y:S01]  /*6a10*/  @P1 LEA R5, R5, UR43, 0x2 ;  /* 0x0000002b05051c11 */ /* 0x000fe2000f8e10ff */
[----:B------:R-:W-:Y:S04]  /*6a20*/  UIADD3 UR4, UPT, UPT, UR45, 0x1, URZ ;  /* 0x000000012d047890 */ /* 0x000fe8000fffe0ff */
[----:B------:R3:W4:Y:S01]  /*6a30*/  @P1 LDSM.16.M88.4 R32, [R5+0x400] ;  /* 0x000400000520183b */ /* 0x0007220000000200 */
[----:B------:R-:W-:Y:S01]  /*6a40*/  @P1 VIADD R4, R5, 0x400 ;  /* 0x0000040005041836 */ /* 0x000fe20000000000 */
[----:B------:R-:W-:Y:S01]  /*6a50*/  UISETP.NE.AND UP0, UPT, UR4, 0x3, UPT ;  /* 0x000000030400788c */ /* 0x000fe2000bf05270 */
[C-C-:B-1----:R-:W-:Y:S02]  /*6a60*/  @P1 IMAD R2, R62.reuse, 0x4, R5.reuse ;  /* 0x000000043e021824 */ /* 0x142fe400078e0205 */
[C---:B------:R-:W-:Y:S01]  /*6a70*/  @P1 IMAD R4, R61.reuse, 0x4, R4 ;  /* 0x000000043d041824 */ /* 0x040fe200078e0204 */
[----:B------:R-:W-:Y:S01]  /*6a80*/  USEL UR5, URZ, 0x1, UP0 ;  /* 0x00000001ff057887 */ /* 0x000fe20008000000 */
[----:B------:R-:W-:Y:S01]  /*6a90*/  @P1 IMAD R0, R61, 0x4, R5 ;  /* 0x000000043d001824 */ /* 0x000fe200078e0205 */
[----:B------:R3:W1:Y:S01]  /*6aa0*/  @P1 LDSM.16.M88.4 R36, [R2+0x400] ;  /* 0x000400000224183b */ /* 0x0006620000000200 */
[----:B------:R-:W-:Y:S01]  /*6ab0*/  @P1 IMAD R4, R62, 0x4, R4 ;  /* 0x000000043e041824 */ /* 0x000fe200078e0204 */
[----:B------:R-:W-:Y:S02]  /*6ac0*/  USEL UR4, UR4, URZ, UP0 ;  /* 0x000000ff04047287 */ /* 0x000fe40008000000 */
[----:B------:R3:W1:Y:S01]  /*6ad0*/  @P1 LDSM.16.M88.4 R40, [R0+0x400] ;  /* 0x000400000028183b */ /* 0x0006620000000200 */
[----:B------:R-:W-:Y:S03]  /*6ae0*/  LOP3.LUT R73, R73, UR5, RZ, 0x3c, !PT ;  /* 0x0000000549497c12 */ /* 0x000fe6000f8e3cff */
[----:B------:R3:W1:Y:S01]  /*6af0*/  @P1 LDSM.16.M88.4 R44, [R4] ;  /* 0x00000000042c183b */ /* 0x0006620000000200 */
[----:B------:R-:W-:Y:S03]  /*6b00*/  IMAD.U32 R74, RZ, RZ, UR4 ;  /* 0x00000004ff4a7e24 */ /* 0x000fe6000f8e00ff */
.L_x_97:
[----:B------:R-:W-:Y:S05]  /*6b10*/  BSYNC B1 ;  /* 0x0000000000017941 */ /* 0x000fea0003800000 */
.L_x_96:
[----:B---3--:R-:W-:Y:S04]  /*6b20*/  SHF.R.U32.HI R0, RZ, 0x15, R25 ;  /* 0x00000015ff007819 */ /* 0x008fe80000011619 */
[----:B------:R-:W-:Y:S01]  /*6b30*/  LOP3.LUT P1, RZ, R0, 0x3, R53, 0x48, !PT ;  /* 0x0000000300ff7812 */ /* 0x000fe20007824835 */
[----:B------:R-:W-:Y:S01]  /*6b40*/  @!UPT UIADD3 URZ, UPT, UPT, URZ, URZ, URZ ;  /* 0x000000fffffff290 */ /* 0x000fe2000fffe0ff */
[----:B--2---:R-:W-:Y:S11]  /*6b50*/  @P0 BRA `(.L_x_101) ;  /* 0x0000000000080947 */ /* 0x004ff60003800000 */
[----:B------:R-:W2:Y:S02]  /*6b60*/  SYNCS.PHASECHK.TRANS64.TRYWAIT P0, [R72+URZ+0x90], R3 ;  /* 0x00009003480075a7 */ /* 0x000ea400080011ff */
[----:B--2---:R-:W-:Y:S05]  /*6b70*/  @!P0 BRA `(.L_x_102) ;  /* 0x0000001800cc8947 */ /* 0x004fea0003800000 */
.L_x_101:
[----:B------:R-:W-:Y:S05]  /*6b80*/  @!P1 BRA `(.L_x_103) ;  /* 0x0000000000409947 */ /* 0x000fea0003800000 */
[----:B------:R-:W3:Y:S01]  /*6b90*/  LDCU.64 UR8, c[0x4][0x70] ;  /* 0x01000e00ff0877ac */ /* 0x000ee20008000a00 */
[----:B--2---:R-:W-:Y:S01]  /*6ba0*/  MOV R3, 0x0 ;  /* 0x0000000000037802 */ /* 0x004fe20000000f00 */
[----:B------:R-:W-:Y:S02]  /*6bb0*/  HFMA2 R12, -RZ, RZ, 0, 5.9604644775390625e-08 ;  /* 0x00000001ff0c7431 */ /* 0x000fe400000001ff */
[----:B------:R-:W-:Y:S02]  /*6bc0*/  IMAD.MOV.U32 R8, RZ, RZ, 0x192 ;  /* 0x00000192ff087424 */ /* 0x000fe400078e00ff */
[----:B------:R-:W-:Y:S01]  /*6bd0*/  IMAD.MOV.U32 R13, RZ, RZ, RZ ;  /* 0x000000ffff0d7224 */ /* 0x000fe200078e00ff */
[----:B------:R-:W2:Y:S01]  /*6be0*/  LDCU.64 UR6, c[0x4][0x78] ;  /* 0x01000f00ff0677ac */ /* 0x000ea20008000a00 */
[----:B------:R-:W1:Y:S01]  /*6bf0*/  LDC.64 R2, c[0x4][R3] ;  /* 0x0100000003027b82 */ /* 0x000e620000000a00 */
[----:B------:R-:W5:Y:S01]  /*6c00*/  LDCU.64 UR4, c[0x4][0x10] ;  /* 0x01000200ff0477ac */ /* 0x000f620008000a00 */
[----:B---3--:R-:W-:Y:S01]  /*6c10*/  MOV R5, UR9 ;  /* 0x0000000900057c02 */ /* 0x008fe20008000f00 */
[----:B------:R-:W-:Y:S01]  /*6c20*/  IMAD.U32 R4, RZ, RZ, UR8 ;  /* 0x00000008ff047e24 */ /* 0x000fe2000f8e00ff */
[----:B--2---:R-:W-:Y:S01]  /*6c30*/  MOV R7, UR7 ;  /* 0x0000000700077c02 */ /* 0x004fe20008000f00 */
[----:B------:R-:W-:Y:S01]  /*6c40*/  IMAD.U32 R6, RZ, RZ, UR6 ;  /* 0x00000006ff067e24 */ /* 0x000fe2000f8e00ff */
[----:B-----5:R-:W-:Y:S01]  /*6c50*/  MOV R11, UR5 ;  /* 0x00000005000b7c02 */ /* 0x020fe20008000f00 */
[----:B------:R-:W-:Y:S02]  /*6c60*/  IMAD.U32 R10, RZ, RZ, UR4 ;  /* 0x00000004ff0a7e24 */ /* 0x000fe4000f8e00ff */
[----:B------:R-:W-:Y:S07]  /*6c70*/  LEPC R20, `(.L_x_103) ;  /* 0x000000001014794e */ /* 0x000fee0000000000 */
[----:B-1--4-:R-:W-:Y:S05]  /*6c80*/  CALL.ABS.NOINC R2 ;  /* 0x0000000002007343 */ /* 0x012fea0003c00000 */
.L_x_103:
[----:B------:R-:W-:Y:S05]  /*6c90*/  WARPSYNC.ALL ;  /* 0x0000000000007948 */ /* 0x000fea0003800000 */
[----:B------:R-:W-:Y:S01]  /*6ca0*/  R2UR UR4, R25 ;  /* 0x00000000190472ca */ /* 0x000fe200000e0000 */
[----:B------:R-:W-:Y:S01]  /*6cb0*/  BSSY.RECONVERGENT B0, `(.L_x_104) ;  /* 0x000003f000007945 */ /* 0x000fe20003800200 */
[----:B------:R-:W-:Y:S02]  /*6cc0*/  MOV R20, UR45 ;  /* 0x0000002d00147c02 */ /* 0x000fe40008000f00 */
[----:B------:R-:W-:Y:S02]  /*6cd0*/  SHF.L.U32 R70, R62, 0x2, RZ ;  /* 0x000000023e467819 */ /* 0x000fe400000006ff */
[----:B------:R-:W-:Y:S02]  /*6ce0*/  LEA R20, R20, R27, 0xb ;  /* 0x0000001b14147211 */ /* 0x000fe400078e58ff */
[----:B------:R-:W-:Y:S02]  /*6cf0*/  SHF.L.U32 R71, R61, 0x2, RZ ;  /* 0x000000023d477819 */ /* 0x000fe400000006ff */
[----:B------:R-:W-:Y:S02]  /*6d00*/  LEA R20, R20, UR43, 0x2 ;  /* 0x0000002b14147c11 */ /* 0x000fe4000f8e10ff */
[----:B------:R-:W-:Y:S01]  /*6d10*/  ISETP.NE.AND P0, PT, R63, RZ, PT ;  /* 0x000000ff3f00720c */ /* 0x000fe20003f05270 */
[----:B------:R-:W3:Y:S02]  /*6d20*/  LDTM.16dp128bit.x8 R4, tmem[UR4] ;  /* 0x00000004000479ee */ /* 0x000ee40008180000 */
[C---:B---3--:R-:W-:Y:S01]  /*6d30*/  FMUL R0, R24.reuse, R4 ;  /* 0x0000000418007220 */ /* 0x048fe20000400000 */
[C---:B------:R-:W-:Y:S01]  /*6d40*/  FMUL R2, R24.reuse, R5 ;  /* 0x0000000518027220 */ /* 0x040fe20000400000 */
[C---:B--2---:R-:W-:Y:S01]  /*6d50*/  FMUL R3, R24.reuse, R6 ;  /* 0x0000000618037220 */ /* 0x044fe20000400000 */
[----:B------:R-:W-:Y:S01]  /*6d60*/  FMUL R7, R24, R7 ;  /* 0x0000000718077220 */ /* 0x000fe20000400000 */
[----:B----4-:R-:W-:Y:S01]  /*6d70*/  FFMA R28, R26, R32, R0 ;  /* 0x000000201a1c7223 */ /* 0x010fe20000000000 */
[----:B------:R-:W-:Y:S01]  /*6d80*/  FMUL R4, R24, R8 ;  /* 0x0000000818047220 */ /* 0x000fe20000400000 */
[----:B------:R-:W-:Y:S01]  /*6d90*/  FFMA R29, R26, R33, R2 ;  /* 0x000000211a1d7223 */ /* 0x000fe20000000002 */
[----:B------:R-:W-:Y:S01]  /*6da0*/  FMUL R5, R24, R9 ;  /* 0x0000000918057220 */ /* 0x000fe20000400000 */
[----:B------:R-:W-:Y:S01]  /*6db0*/  FFMA R30, R26, R34, R3 ;  /* 0x000000221a1e7223 */ /* 0x000fe20000000003 */
[----:B------:R-:W-:Y:S01]  /*6dc0*/  FMUL R6, R24, R10 ;  /* 0x0000000a18067220 */ /* 0x000fe20000400000 */
[----:B------:R-:W-:Y:S01]  /*6dd0*/  FFMA R31, R26, R35, R7 ;  /* 0x000000231a1f7223 */ /* 0x000fe20000000007 */
[----:B------:R-:W-:Y:S01]  /*6de0*/  FMUL R11, R24, R11 ;  /* 0x0000000b180b7220 */ /* 0x000fe20000400000 */
[----:B-1----:R-:W-:Y:S01]  /*6df0*/  FFMA R4, R26, R36, R4 ;  /* 0x000000241a047223 */ /* 0x002fe20000000004 */
[----:B------:R-:W-:Y:S01]  /*6e00*/  FMUL R8, R24, R12 ;  /* 0x0000000c18087220 */ /* 0x000fe20000400000 */
[----:B------:R-:W-:Y:S01]  /*6e10*/  FFMA R5, R26, R37, R5 ;  /* 0x000000251a057223 */ /* 0x000fe20000000005 */
[----:B------:R1:W-:Y:S01]  /*6e20*/  STSM.16.M88.4 [R20+0x400], R28 ;  /* 0x0004001c14007844 */ /* 0x0003e20000000200 */
[----:B------:R-:W-:Y:S01]  /*6e30*/  FMUL R9, R24, R13 ;  /* 0x0000000d18097220 */ /* 0x000fe20000400000 */
[----:B------:R-:W-:Y:S01]  /*6e40*/  FFMA R6, R26, R38, R6 ;  /* 0x000000261a067223 */ /* 0x000fe20000000006 */
[C---:B------:R-:W-:Y:S01]  /*6e50*/  FMUL R10, R24.reuse, R14 ;  /* 0x0000000e180a7220 */ /* 0x040fe20000400000 */
[----:B------:R-:W-:Y:S01]  /*6e60*/  FMUL R13, R24, R17 ;  /* 0x00000011180d7220 */ /* 0x000fe20000400000 */
[----:B------:R-:W-:Y:S01]  /*6e70*/  IADD3 R17, PT, PT, R70, 0x400, R20 ;  /* 0x0000040046117810 */ /* 0x000fe20007ffe014 */
[----:B------:R-:W-:Y:S01]  /*6e80*/  FFMA R7, R26, R39, R11 ;  /* 0x000000271a077223 */ /* 0x000fe2000000000b */
[----:B------:R-:W-:Y:S01]  /*6e90*/  FMUL R15, R24, R15 ;  /* 0x0000000f180f7220 */ /* 0x000fe20000400000 */
[----:B------:R-:W-:Y:S01]  /*6ea0*/  FFMA R8, R26, R40, R8 ;  /* 0x000000281a087223 */ /* 0x000fe20000000008 */
[----:B------:R-:W-:Y:S01]  /*6eb0*/  FMUL R12, R24, R16 ;  /* 0x00000010180c7220 */ /* 0x000fe20000400000 */
[C---:B------:R-:W-:Y:S01]  /*6ec0*/  FFMA R9, R26.reuse, R41, R9 ;  /* 0x000000291a097223 */ /* 0x040fe20000000009 */
[----:B------:R1:W-:Y:S01]  /*6ed0*/  STSM.16.M88.4 [R17], R4 ;  /* 0x0000000411007844 */ /* 0x0003e20000000200 */
[----:B------:R-:W-:Y:S01]  /*6ee0*/  FFMA R10, R26, R42, R10 ;  /* 0x0000002a1a0a7223 */ /* 0x000fe2000000000a */
[----:B------:R-:W-:Y:S01]  /*6ef0*/  FMUL R14, R24, R18 ;  /* 0x00000012180e7220 */ /* 0x000fe20000400000 */
[----:B------:R-:W-:Y:S01]  /*6f00*/  IADD3 R16, PT, PT, R71, 0x400, R20 ;  /* 0x0000040047107810 */ /* 0x000fe20007ffe014 */
[----:B------:R-:W-:Y:S01]  /*6f10*/  FFMA R11, R26, R43, R15 ;  /* 0x0000002b1a0b7223 */ /* 0x000fe2000000000f */
[----:B------:R-:W-:Y:S01]  /*6f20*/  FMUL R19, R24, R19 ;  /* 0x0000001318137220 */ /* 0x000fe20000400000 */
[C---:B------:R-:W-:Y:S01]  /*6f30*/  FFMA R12, R26.reuse, R44, R12 ;  /* 0x0000002c1a0c7223 */ /* 0x040fe2000000000c */
[C---:B------:R-:W-:Y:S01]  /*6f40*/  FFMA R13, R26.reuse, R45, R13 ;  /* 0x0000002d1a0d7223 */ /* 0x040fe2000000000d */
[----:B------:R-:W-:Y:S01]  /*6f50*/  FFMA R14, R26, R46, R14 ;  /* 0x0000002e1a0e7223 */ /* 0x000fe2000000000e */
[----:B------:R1:W-:Y:S01]  /*6f60*/  STSM.16.M88.4 [R16], R8 ;  /* 0x0000000810007844 */ /* 0x0003e20000000200 */
[----:B------:R-:W-:Y:S01]  /*6f70*/  IADD3 R0, PT, PT, R70, R16, RZ ;  /* 0x0000001046007210 */ /* 0x000fe20007ffe0ff */
[----:B------:R-:W-:Y:S05]  /*6f80*/  FFMA R15, R26, R47, R19 ;  /* 0x0000002f1a0f7223 */ /* 0x000fea0000000013 */
[----:B------:R1:W-:Y:S01]  /*6f90*/  STSM.16.M88.4 [R0], R12 ;  /* 0x0000000c00007844 */ /* 0x0003e20000000200 */
[----:B------:R-:W-:Y:S01]  /*6fa0*/  @!PT LDS RZ, [RZ] ;  /* 0x00000000fffff984 */ /* 0x000fe20000000800 */
[----:B------:R-:W-:Y:S01]  /*6fb0*/  @!PT LDS RZ, [RZ] ;  /* 0x00000000fffff984 */ /* 0x000fe20000000800 */
[----:B------:R-:W-:Y:S01]  /*6fc0*/  @!PT LDS RZ, [RZ] ;  /* 0x00000000fffff984 */ /* 0x000fe20000000800 */
[----:B------:R-:W-:Y:S01]  /*6fd0*/  @!PT LDS RZ, [RZ] ;  /* 0x00000000fffff984 */ /* 0x000fe20000000800 */
[----:B------:R2:W-:Y:S06]  /*6fe0*/  MEMBAR.ALL.CTA ;  /* 0x0000000000007992 */ /* 0x0005ec0000008000 */
[----:B--2---:R-:W2:Y:S02]  /*6ff0*/  FENCE.VIEW.ASYNC.S ;  /* 0x00000000000073c6 */ /* 0x004ea40000000000 */
[----:B--2---:R-:W-:Y:S06]  /*7000*/  BAR.SYNC.DEFER_BLOCKING 0x1, 0x80 ;  /* 0x0042000000007b1d */ /* 0x004fec0000010000 */
[----:B------:R-:W-:Y:S05]  /*7010*/  @P0 BRA `(.L_x_105) ;  /* 0x0000000000200947 */ /* 0x000fea0003800000 */
[----:B------:R-:W2:Y:S01]  /*7020*/  LDCU.64 UR6, c[0x0][0x348] ;  /* 0x00006900ff0677ac */ /* 0x000ea20008000a00 */
[----:B------:R-:W-:Y:S01]  /*7030*/  ULEA UR5, UR45, UR43, 0xd ;  /* 0x0000002b2d057291 */ /* 0x000fe2000f8e68ff */
[----:B------:R-:W-:Y:S03]  /*7040*/  UMOV UR51, UR60 ;  /* 0x0000003c00337c82 */ /* 0x000fe60008000000 */
[----:B------:R-:W-:Y:S02]  /*7050*/  UIADD3 UR48, UPT, UPT, UR5, 0x400, URZ ;  /* 0x0000040005307890 */ /* 0x000fe4000fffe0ff */
[----:B--2---:R-:W-:Y:S04]  /*7060*/  UIADD3 UR4, UP0, UPT, UR6, 0x680, URZ ;  /* 0x0000068006047890 */ /* 0x004fe8000ff1e0ff */
[----:B------:R-:W-:Y:S09]  /*7070*/  UIADD3.X UR5, UPT, UPT, URZ, UR7, URZ, UP0, !UPT ;  /* 0x00000007ff057290 */ /* 0x000ff200087fe4ff */
[----:B------:R2:W-:Y:S02]  /*7080*/  UTMASTG.3D [UR48], [UR4] ;  /* 0x00000030040073b5 */ /* 0x0005e40008010000 */
[----:B--2---:R0:W-:Y:S02]  /*7090*/  UTMACMDFLUSH ;  /* 0x00000000000079b7 */ /* 0x0041e40000000000 */
.L_x_105:
[----:B------:R-:W-:Y:S05]  /*70a0*/  BSYNC.RECONVERGENT B0 ;  /* 0x0000000000007941 */ /* 0x000fea0003800200 */
.L_x_104:
[----:B------:R-:W-:Y:S01]  /*70b0*/  UIADD3 UR46, UPT, UPT, UR45, 0x1, URZ ;  /* 0x000000012d2e7890 */ /* 0x000fe2000fffe0ff */
[----:B------:R-:W-:Y:S03]  /*70c0*/  BSSY.RECONVERGENT B0, `(.L_x_106) ;  /* 0x0000005000007945 */ /* 0x000fe60003800200 */
[----:B------:R-:W-:Y:S04]  /*70d0*/  UISETP.NE.AND UP0, UPT, UR46, 0x3, UPT ;  /* 0x000000032e00788c */ /* 0x000fe8000bf05270 */
[----:B------:R-:W-:Y:S01]  /*70e0*/  USEL UR44, UR46, URZ, UP0 ;  /* 0x000000ff2e2c7287 */ /* 0x000fe20008000000 */
[----:B------:R-:W-:Y:S11]  /*70f0*/  @P0 BRA `(.L_x_107) ;  /* 0x0000000000040947 */ /* 0x000ff60003800000 */
[----:B------:R-:W-:Y:S04]  /*7100*/  DEPBAR.LE SB0, 0x1 ;  /* 0x000080400000791a */ /* 0x000fe80000000000 */
.L_x_107:
[----:B------:R-:W-:Y:S05]  /*7110*/  BSYNC.RECONVERGENT B0 ;  /* 0x0000000000007941 */ /* 0x000fea0003800200 */
.L_x_106:
[----:B------:R-:W-:Y:S01]  /*7120*/  BAR.SYNC.DEFER_BLOCKING 0x1, 0x80 ;  /* 0x0042000000007b1d */ /* 0x000fe20000010000 */
[----:B------:R-:W-:Y:S01]  /*7130*/  ISETP.NE.AND P1, PT, R69, RZ, PT ;  /* 0x000000ff4500720c */ /* 0x000fe20003f25270 */
[----:B------:R-:W-:Y:S01]  /*7140*/  UISETP.NE.AND UP0, UPT, UR52, URZ, UPT ;  /* 0x000000ff3400728c */ /* 0x000fe2000bf05270 */
[----:B------:R-:W-:Y:S11]  /*7150*/  LEA R2, R74, UR43, 0x3 ;  /* 0x0000002b4a027c11 */ /* 0x000ff6000f8e18ff */
[----:B------:R-:W-:Y:S01]  /*7160*/  @P1 SHF.L.U32 R3, R73, 0x1f, RZ ;  /* 0x0000001f49031819 */ /* 0x000fe200000006ff */
[----:B------:R-:W-:Y:S06]  /*7170*/  BRA.U !UP0, `(.L_x_108) ;  /* 0x0000000108247547 */ /* 0x000fec000b800000 */
[----:B-1----:R-:W-:Y:S01]  /*7180*/  IMAD.U32 R4, RZ, RZ, UR47 ;  /* 0x0000002fff047e24 */ /* 0x002fe2000f8e00ff */
[----:B------:R-:W-:Y:S01]  /*7190*/  MOV R0, UR55 ;  /* 0x0000003700007c02 */ /* 0x000fe20008000f00 */
[----:B------:R-:W-:Y:S03]  /*71a0*/  UIADD3 UR4, UPT, UPT, UR47, 0x1, URZ ;  /* 0x000000012f047890 */ /* 0x000fe6000fffe0ff */
[----:B------:R-:W-:Y:S01]  /*71b0*/  @P1 LEA R4, R4, UR43, 0x3 ;  /* 0x0000002b04041c11 */ /* 0x000fe2000f8e18ff */
[----:B------:R-:W-:Y:S04]  /*71c0*/  UISETP.NE.AND UP0, UPT, UR4, 0x3, UPT ;  /* 0x000000030400788c */ /* 0x000fe8000bf05270 */
[----:B------:R-:W-:Y:S01]  /*71d0*/  @P1 VIADD R4, R4, 0x48 ;  /* 0x0000004804041836 */ /* 0x000fe20000000000 */
[----:B------:R-:W-:Y:S04]  /*71e0*/  USEL UR47, UR4, URZ, UP0 ;  /* 0x000000ff042f7287 */ /* 0x000fe80008000000 */
[----:B------:R-:W-:Y:S04]  /*71f0*/  @P1 PRMT R0, R0, 0x654, R4 ;  /* 0x0000065400001816 */ /* 0x000fe80000000004 */
[----:B------:R2:W-:Y:S04]  /*7200*/  @P1 SYNCS.ARRIVE.TRANS64.RED.A1T0 RZ, [R0+URZ], RZ ;  /* 0x000000ff00ff19a7 */ /* 0x0005e800081004ff */
.L_x_108:
[----:B------:R-:W3:Y:S01]  /*7210*/  @P1 SYNCS.PHASECHK.TRANS64.TRYWAIT P0, [R2+URZ+0x30], R3 ;  /* 0x00003003020015a7 */ /* 0x000ee200080011ff */
[----:B------:R-:W-:Y:S01]  /*7220*/  BSSY B1, `(.L_x_109) ;  /* 0x0000017000017945 */ /* 0x000fe20003800000 */
[----:B---3--:R-:W-:Y:S03]  /*7230*/  @P1 SEL R75, RZ, 0x1, !P0 ;  /* 0x00000001ff4b1807 */ /* 0x008fe60004000000 */
[----:B------:R-:W-:Y:S05]  /*7240*/  @!P1 BRA `(.L_x_110) ;  /* 0x0000000000509947 */ /* 0x000fea0003800000 */
[----:B------:R-:W-:Y:S01]  /*7250*/  ISETP.NE.AND P1, PT, R76, RZ, PT ;  /* 0x000000ff4c00720c */ /* 0x000fe20003f25270 */
[----:B------:R-:W-:Y:S01]  /*7260*/  BSSY B0, `(.L_x_111) ;  /* 0x000000a000007945 */ /* 0x000fe20003800000 */
[----:B------:R-:W-:Y:S11]  /*7270*/  ISETP.NE.AND P0, PT, R75, RZ, PT ;  /* 0x000000ff4b00720c */ /* 0x000ff60003f05270 */
[----:B-1----:R-:W-:Y:S05]  /*7280*/  @P1 IMAD R4, R74, 0x800, R27 ;  /* 0x000008004a041824 */ /* 0x002fea00078e021b */
[----:B------:R-:W-:Y:S05]  /*7290*/  @P1 LEA R4, R4, UR43, 0x2 ;  /* 0x0000002b04041c11 */ /* 0x000fea000f8e10ff */
[--C-:B--2---:R-:W-:Y:S02]  /*72a0*/  @P1 IMAD.IADD R0, R71, 0x1, R4.reuse ;  /* 0x0000000147001824 */ /* 0x104fe400078e0204 */
[----:B------:R-:W-:Y:S01]  /*72b0*/  @P1 IMAD.IADD R3, R70, 0x1, R4 ;  /* 0x0000000146031824 */ /* 0x000fe200078e0204 */
[----:B------:R-:W-:Y:S06]  /*72c0*/  @P0 BRA `(.L_x_112) ;  /* 0x00000000000c0947 */ /* 0x000fec0003800000 */
[----:B------:R-:W-:Y:S04]  /*72d0*/  SHF.L.U32 R73, R73, 0x1f, RZ ;  /* 0x0000001f49497819 */ /* 0x000fe800000006ff */
[----:B------:R-:W1:Y:S02]  /*72e0*/  SYNCS.PHASECHK.TRANS64.TRYWAIT P0, [R2+URZ+0x30], R73 ;  /* 0x00003049020075a7 */ /* 0x000e6400080011ff */
[----:B-1----:R-:W-:Y:S05]  /*72f0*/  @!P0 BRA `(.L_x_113) ;  /* 0x0000001400008947 */ /* 0x002fea0003800000 */
.L_x_112:
[----:B------:R-:W-:Y:S05]  /*7300*/  BSYNC B0 ;  /* 0x0000000000007941 */ /* 0x000fea0003800000 */
.L_x_111:
[----:B------:R-:W-:Y:S11]  /*7310*/  ISETP.NE.AND P0, PT, R76, RZ, PT ;  /* 0x000000ff4c00720c */ /* 0x000ff60003f05270 */
[----:B------:R-:W-:Y:S02]  /*7320*/  @!UPT UIADD3 URZ, UPT, UPT, URZ, URZ, URZ ;  /* 0x000000fffffff290 */ /* 0x000fe4000fffe0ff */
[----:B-1----:R-:W-:Y:S01]  /*7330*/  @P0 IADD3 R2, PT, PT, R70, R0, RZ ;  /* 0x0000000046020210 */ /* 0x002fe20007ffe0ff */
[----:B------:R-:W-:Y:S05]  /*7340*/  @P0 WARPSYNC.ALL ;  /* 0x0000000000000948 */ /* 0x000fea0003800000 */
[----:B------:R3:W4:Y:S04]  /*7350*/  @P0 LDSM.16.M88.4 R32, [R4+0x400] ;  /* 0x000400000420083b */ /* 0x0007280000000200 */
[----:B------:R3:W1:Y:S04]  /*7360*/  @P0 LDSM.16.M88.4 R36, [R3+0x400] ;  /* 0x000400000324083b */ /* 0x0006680000000200 */
[----:B------:R3:W2:Y:S04]  /*7370*/  @P0 LDSM.16.M88.4 R40, [R0+0x400] ;  /* 0x000400000028083b */ /* 0x0006a80000000200 */
[----:B------:R3:W1:Y:S02]  /*7380*/  @P0 LDSM.16.M88.4 R44, [R2+0x400] ;  /* 0x00040000022c083b */ /* 0x0006640000000200 */
.L_x_110:
[----:B------:R-:W-:Y:S05]  /*7390*/  BSYNC B1 ;  /* 0x0000000000017941 */ /* 0x000fea0003800000 */
.L_x_109:
[----:B-123--:R-:W-:Y:S05]  /*73a0*/  VIADD R0, R25, 0x20 ;  /* 0x0000002019007836 */ /* 0x00efea0000000000 */
[----:B------:R-:W-:Y:S04]  /*73b0*/  SHF.R.U32.HI R0, RZ, 0x15, R0 ;  /* 0x00000015ff007819 */ /* 0x000fe80000011600 */
[----:B------:R-:W-:Y:S11]  /*73c0*/  LOP3.LUT P0, RZ, R0, 0x3, R53, 0x48, !PT ;  /* 0x0000000300ff7812 */ /* 0x000ff60007804835 */
[----:B------:R-:W-:Y:S02]  /*73d0*/  @!UPT UIADD3 URZ, UPT, UPT, URZ, URZ, URZ ;  /* 0x000000fffffff290 */ /* 0x000fe4000fffe0ff */
[----:B------:R-:W-:Y:S05]  /*73e0*/  @!P0 BRA `(.L_x_114) ;  /* 0x0000000000408947 */ /* 0x000fea0003800000 */
[----:B------:R-:W1:Y:S01]  /*73f0*/  LDCU.64 UR8, c[0x4][0x70] ;  /* 0x01000e00ff0877ac */ /* 0x000e620008000a00 */
[----:B------:R-:W-:Y:S01]  /*7400*/  MOV R3, 0x0 ;  /* 0x0000000000037802 */ /* 0x000fe20000000f00 */
[----:B------:R-:W-:Y:S02]  /*7410*/  HFMA2 R12, -RZ, RZ, 0, 5.9604644775390625e-08 ;  /* 0x00000001ff0c7431 */ /* 0x000fe400000001ff */
[----:B------:R-:W-:Y:S02]  /*7420*/  IMAD.MOV.U32 R8, RZ, RZ, 0x192 ;  /* 0x00000192ff087424 */ /* 0x000fe400078e00ff */
[----:B------:R-:W-:Y:S01]  /*7430*/  IMAD.MOV.U32 R13, RZ, RZ, RZ ;  /* 0x000000ffff0d7224 */ /* 0x000fe200078e00ff */
[----:B------:R-:W2:Y:S01]  /*7440*/  LDCU.64 UR6, c[0x4][0x78] ;  /* 0x01000f00ff0677ac */ /* 0x000ea20008000a00 */
[----:B------:R-:W3:Y:S01]  /*7450*/  LDC.64 R2, c[0x4][R3] ;  /* 0x0100000003027b82 */ /* 0x000ee20000000a00 */
[----:B------:R-:W5:Y:S01]  /*7460*/  LDCU.64 UR4, c[0x4][0x10] ;  /* 0x01000200ff0477ac */ /* 0x000f620008000a00 */
[----:B-1----:R-:W-:Y:S01]  /*7470*/  MOV R5, UR9 ;  /* 0x0000000900057c02 */ /* 0x002fe20008000f00 */
[----:B------:R-:W-:Y:S01]  /*7480*/  IMAD.U32 R4, RZ, RZ, UR8 ;  /* 0x00000008ff047e24 */ /* 0x000fe2000f8e00ff */
[----:B--2---:R-:W-:Y:S01]  /*7490*/  MOV R7, UR7 ;  /* 0x0000000700077c02 */ /* 0x004fe20008000f00 */
[----:B------:R-:W-:Y:S01]  /*74a0*/  IMAD.U32 R6, RZ, RZ, UR6 ;  /* 0x00000006ff067e24 */ /* 0x000fe2000f8e00ff */
[----:B-----5:R-:W-:Y:S01]  /*74b0*/  MOV R11, UR5 ;  /* 0x00000005000b7c02 */ /* 0x020fe20008000f00 */
[----:B------:R-:W-:Y:S02]  /*74c0*/  IMAD.U32 R10, RZ, RZ, UR4 ;  /* 0x00000004ff0a7e24 */ /* 0x000fe4000f8e00ff */
[----:B------:R-:W-:Y:S07]  /*74d0*/  LEPC R20, `(.L_x_114) ;  /* 0x000000001014794e */ /* 0x000fee0000000000 */
[----:B---34-:R-:W-:Y:S05]  /*74e0*/  CALL.ABS.NOINC R2 ;  /* 0x0000000002007343 */ /* 0x018fea0003c00000 */
.L_x_114:
[----:B------:R-:W-:Y:S01]  /*74f0*/  ISETP.NE.AND P0, PT, R63, RZ, PT ;  /* 0x000000ff3f00720c */ /* 0x000fe20003f05270 */
[----:B------:R-:W-:Y:S05]  /*7500*/  WARPSYNC.ALL ;  /* 0x0000000000007948 */ /* 0x000fea0003800000 */
[----:B------:R-:W-:Y:S01]  /*7510*/  R2UR UR4, R25 ;  /* 0x00000000190472ca */ /* 0x000fe200000e0000 */
[----:B------:R-:W-:Y:S11]  /*7520*/  BSSY.RECONVERGENT B0, `(.L_x_115) ;  /* 0x0000045000007945 */ /* 0x000ff60003800200 */
[----:B------:R-:W-:Y:S01]  /*7530*/  @!UPT UIADD3 URZ, UPT, UPT, URZ, URZ, URZ ;  /* 0x000000fffffff290 */ /* 0x000fe2000fffe0ff */
[----:B------:R-:W1:Y:S01]  /*7540*/  LDTM.16dp128bit.x8 R4, tmem[UR4+0x20] ;  /* 0x00002004000479ee */ /* 0x000e620008180000 */
[----:B------:R-:W-:Y:S01]  /*7550*/  R2UR UR4, R72 ;  /* 0x00000000480472ca */ /* 0x000fe200000e0000 */
[----:B------:R-:W-:Y:S11]  /*7560*/  NOP ;  /* 0x0000000000007918 */ /* 0x000ff60000000000 */
[----:B------:R-:W-:Y:S01]  /*7570*/  @!UPT UIADD3 URZ, UPT, UPT, URZ, URZ, URZ ;  /* 0x000000fffffff290 */ /* 0x000fe2000fffe0ff */
[----:B------:R-:W-:Y:S04]  /*7580*/  UIADD3 UR4, UPT, UPT, UR4, 0xb0, URZ ;  /* 0x000000b004047890 */ /* 0x000fe8000fffe0ff */
[----:B------:R-:W-:Y:S01]  /*7590*/  UPRMT UR4, UR55, 0x654, UR4 ;  /* 0x0000065437047896 */ /* 0x000fe20008000004 */
[C---:B-1----:R-:W-:Y:S01]  /*75a0*/  FMUL R0, R24.reuse, R4 ;  /* 0x0000000418007220 */ /* 0x042fe20000400000 */
[C---:B------:R-:W-:Y:S01]  /*75b0*/  FMUL R2, R24.reuse, R5 ;  /* 0x0000000518027220 */ /* 0x040fe20000400000 */
[----:B------:R-:W-:Y:S06]  /*75c0*/  FMUL R3, R24, R6 ;  /* 0x0000000618037220 */ /* 0x000fec0000400000 */
[----:B------:R-:W-:Y:S01]  /*75d0*/  SYNCS.ARRIVE.TRANS64.RED.A1T0 RZ, [UR4], RZ ;  /* 0x000000ffffff79a7 */ /* 0x000fe20008100404 */
[C---:B----4-:R-:W-:Y:S01]  /*75e0*/  FFMA R28, R26.reuse, R32, R0 ;  /* 0x000000201a1c7223 */ /* 0x050fe20000000000 */
[----:B------:R-:W-:Y:S01]  /*75f0*/  MOV R0, UR44 ;  /* 0x0000002c00007c02 */ /* 0x000fe20008000f00 */
[----:B------:R-:W-:Y:S01]  /*7600*/  FFMA R29, R26, R33, R2 ;  /* 0x000000211a1d7223 */ /* 0x000fe20000000002 */
[C---:B------:R-:W-:Y:S01]  /*7610*/  FMUL R7, R24.reuse, R7 ;  /* 0x0000000718077220 */ /* 0x040fe20000400000 */
[----:B------:R-:W-:Y:S01]  /*7620*/  FMUL R4, R24, R8 ;  /* 0x0000000818047220 */ /* 0x000fe20000400000 */
[----:B------:R-:W-:Y:S01]  /*7630*/  LEA R0, R0, R27, 0xb ;  /* 0x0000001b00007211 */ /* 0x000fe200078e58ff */
[----:B------:R-:W-:Y:S01]  /*7640*/  FMUL R5, R24, R9 ;  /* 0x0000000918057220 */ /* 0x000fe20000400000 */
[----:B------:R-:W-:Y:S01]  /*7650*/  FFMA R30, R26, R34, R3 ;  /* 0x000000221a1e7223 */ /* 0x000fe20000000003 */
[----:B------:R-:W-:Y:S01]  /*7660*/  FMUL R6, R24, R10 ;  /* 0x0000000a18067220 */ /* 0x000fe20000400000 */
[----:B------:R-:W-:Y:S01]  /*7670*/  FFMA R31, R26, R35, R7 ;  /* 0x000000231a1f7223 */ /* 0x000fe20000000007 */
[----:B------:R-:W-:Y:S01]  /*7680*/  LEA R0, R0, UR43, 0x2 ;  /* 0x0000002b00007c11 */ /* 0x000fe2000f8e10ff */
[----:B------:R-:W-:Y:S01]  /*7690*/  FMUL R11, R24, R11 ;  /* 0x0000000b180b7220 */ /* 0x000fe20000400000 */
[----:B------:R-:W-:Y:S01]  /*76a0*/  FFMA R4, R26, R36, R4 ;  /* 0x000000241a047223 */ /* 0x000fe20000000004 */
[----:B------:R-:W-:Y:S01]  /*76b0*/  FMUL R8, R24, R12 ;  /* 0x0000000c18087220 */ /* 0x000fe20000400000 */
[----:B------:R-:W-:Y:S01]  /*76c0*/  FFMA R5, R26, R37, R5 ;  /* 0x000000251a057223 */ /* 0x000fe20000000005 */
[----:B------:R1:W-:Y:S01]  /*76d0*/  STSM.16.M88.4 [R0+0x400], R28 ;  /* 0x0004001c00007844 */ /* 0x0003e20000000200 */
[----:B------:R-:W-:Y:S01]  /*76e0*/  FMUL R9, R24, R13 ;  /* 0x0000000d18097220 */ /* 0x000fe20000400000 */
[----:B------:R-:W-:Y:S01]  /*76f0*/  FFMA R6, R26, R38, R6 ;  /* 0x000000261a067223 */ /* 0x000fe20000000006 */
[----:B------:R-:W-:Y:S01]  /*7700*/  FMUL R10, R24, R14 ;  /* 0x0000000e180a7220 */ /* 0x000fe20000400000 */
[----:B------:R-:W-:Y:S01]  /*7710*/  FFMA R7, R26, R39, R11 ;  /* 0x000000271a077223 */ /* 0x000fe2000000000b */
[----:B------:R-:W-:Y:S01]  /*7720*/  IADD3 R2, PT, PT, R70, 0x400, R0 ;  /* 0x0000040046027810 */ /* 0x000fe20007ffe000 */
[----:B------:R-:W-:Y:S01]  /*7730*/  FMUL R15, R24, R15 ;  /* 0x0000000f180f7220 */ /* 0x000fe20000400000 */
[----:B------:R-:W-:Y:S01]  /*7740*/  FFMA R8, R26, R40, R8 ;  /* 0x000000281a087223 */ /* 0x000fe20000000008 */
[----:B------:R-:W-:Y:S01]  /*7750*/  FMUL R12, R24, R16 ;  /* 0x00000010180c7220 */ /* 0x000fe20000400000 */
[----:B------:R-:W-:Y:S01]  /*7760*/  FFMA R9, R26, R41, R9 ;  /* 0x000000291a097223 */ /* 0x000fe20000000009 */
[----:B------:R1:W-:Y:S01]  /*7770*/  STSM.16.M88.4 [R2], R4 ;  /* 0x0000000402007844 */ /* 0x0003e20000000200 */
[----:B------:R-:W-:Y:S01]  /*7780*/  FMUL R13, R24, R17 ;  /* 0x00000011180d7220 */ /* 0x000fe20000400000 */
[----:B------:R-:W-:Y:S01]  /*7790*/  FFMA R10, R26, R42, R10 ;  /* 0x0000002a1a0a7223 */ /* 0x000fe2000000000a */
[----:B------:R-:W-:Y:S01]  /*77a0*/  FMUL R14, R24, R18 ;  /* 0x00000012180e7220 */ /* 0x000fe20000400000 */
[----:B------:R-:W-:Y:S01]  /*77b0*/  FFMA R11, R26, R43, R15 ;  /* 0x0000002b1a0b7223 */ /* 0x000fe2000000000f */
[----:B------:R-:W-:Y:S01]  /*77c0*/  IADD3 R71, PT, PT, R71, 0x400, R0 ;  /* 0x0000040047477810 */ /* 0x000fe20007ffe000 */
[----:B------:R-:W-:Y:S01]  /*77d0*/  FMUL R19, R24, R19 ;  /* 0x0000001318137220 */ /* 0x000fe20000400000 */
[C---:B------:R-:W-:Y:S01]  /*77e0*/  FFMA R12, R26.reuse, R44, R12 ;  /* 0x0000002c1a0c7223 */ /* 0x040fe2000000000c */
[C---:B------:R-:W-:Y:S01]  /*77f0*/  FFMA R13, R26.reuse, R45, R13 ;  /* 0x0000002d1a0d7223 */ /* 0x040fe2000000000d */
[C---:B------:R-:W-:Y:S01]  /*7800*/  FFMA R14, R26.reuse, R46, R14 ;  /* 0x0000002e1a0e7223 */ /* 0x040fe2000000000e */
[----:B------:R1:W-:Y:S01]  /*7810*/  STSM.16.M88.4 [R71], R8 ;  /* 0x0000000847007844 */ /* 0x0003e20000000200 */
[----:B------:R-:W-:Y:S01]  /*7820*/  FFMA R15, R26, R47, R19 ;  /* 0x0000002f1a0f7223 */ /* 0x000fe20000000013 */
[----:B------:R-:W-:Y:S05]  /*7830*/  IADD3 R70, PT, PT, R70, R71, RZ ;  /* 0x0000004746467210 */ /* 0x000fea0007ffe0ff */
        /* <DEDUP_REMOVED lines=10> */
[----:B------:R-:W-:Y:S02]  /*78e0*/  ULEA UR5, UR44, UR43, 0xd ;  /* 0x0000002b2c057291 */ /* 0x000fe4000f8e68ff */
[----:B------:R-:W-:Y:S02]  /*78f0*/  UIADD3 UR9, UPT, UPT, UR49, 0x20, URZ ;  /* 0x0000002031097890 */ /* 0x000fe4000fffe0ff */
[----:B------:R-:W-:Y:S01]  /*7900*/  UIADD3 UR8, UPT, UPT, UR5, 0x400, URZ ;  /* 0x0000040005087890 */ /* 0x000fe2000fffe0ff */
[----:B------:R-:W-:Y:S01]  /*7910*/  UMOV UR10, UR50 ;  /* 0x00000032000a7c82 */ /* 0x000fe20008000000 */
[----:B------:R-:W-:Y:S01]  /*7920*/  UMOV UR11, UR60 ;  /* 0x0000003c000b7c82 */ /* 0x000fe20008000000 */
[----:B--2---:R-:W-:Y:S04]  /*7930*/  UIADD3 UR4, UP0, UPT, UR6, 0x680, URZ ;  /* 0x0000068006047890 */ /* 0x004fe8000ff1e0ff */
[----:B------:R-:W-:Y:S09]  /*7940*/  UIADD3.X UR5, UPT, UPT, URZ, UR7, URZ, UP0, !UPT ;  /* 0x00000007ff057290 */ /* 0x000ff200087fe4ff */
[----:B------:R2:W-:Y:S02]  /*7950*/  UTMASTG.3D [UR8], [UR4] ;  /* 0x00000008040073b5 */ /* 0x0005e40008010000 */
[----:B--2---:R0:W-:Y:S02]  /*7960*/  UTMACMDFLUSH ;  /* 0x00000000000079b7 */ /* 0x0041e40000000000 */
.L_x_116:
[----:B------:R-:W-:Y:S05]  /*7970*/  BSYNC.RECONVERGENT B0 ;  /* 0x0000000000007941 */ /* 0x000fea0003800200 */
.L_x_115:
[----:B------:R-:W-:Y:S01]  /*7980*/  UIADD3 UR4, UPT, UPT, UR44, 0x1, URZ ;  /* 0x000000012c047890 */ /* 0x000fe2000fffe0ff */
[----:B------:R-:W-:Y:S03]  /*7990*/  BSSY.RECONVERGENT B0, `(.L_x_117) ;  /* 0x0000008000007945 */ /* 0x000fe60003800200 */
[----:B------:R-:W-:Y:S04]  /*79a0*/  UISETP.NE.AND UP0, UPT, UR4, 0x3, UPT ;  /* 0x000000030400788c */ /* 0x000fe8000bf05270 */
[----:B------:R-:W-:Y:S02]  /*79b0*/  UISETP.EQ.XOR UP1, UPT, UR46, 0x3, !UP0 ;  /* 0x000000032e00788c */ /* 0x000fe4000c722a70 */
[----:B------:R-:W-:Y:S02]  /*79c0*/  USEL UR45, UR4, URZ, UP0 ;  /* 0x000000ff042d7287 */ /* 0x000fe40008000000 */
[----:B------:R-:W-:Y:S04]  /*79d0*/  USEL UR5, URZ, 0x1, !UP1 ;  /* 0x00000001ff057887 */ /* 0x000fe8000c800000 */
[----:B------:R-:W-:Y:S01]  /*79e0*/  ULOP3.LUT UR53, UR53, UR5, URZ, 0x3c, !UPT ;  /* 0x0000000535357292 */ /* 0x000fe2000f8e3cff */
[----:B------:R-:W-:Y:S11]  /*79f0*/  @P0 BRA `(.L_x_118) ;  /* 0x0000000000040947 */ /* 0x000ff60003800000 */
[----:B------:R-:W-:Y:S04]  /*7a00*/  DEPBAR.LE SB0, 0x1 ;  /* 0x000080400000791a */ /* 0x000fe80000000000 */
.L_x_118:
[----:B------:R-:W-:Y:S05]  /*7a10*/  BSYNC.RECONVERGENT B0 ;  /* 0x0000000000007941 */ /* 0x000fea0003800200 */
.L_x_117:
[----:B------:R-:W-:Y:S01]  /*7a20*/  BAR.SYNC.DEFER_BLOCKING 0x1, 0x80 ;  /* 0x0042000000007b1d */ /* 0x000fe20000010000 */
[----:B------:R-:W-:Y:S01]  /*7a30*/  UISETP.NE.AND UP0, UPT, UR52, -0x2, UPT ;  /* 0xfffffffe3400788c */ /* 0x000fe2000bf05270 */
[----:B------:R-:W-:Y:S08]  /*7a40*/  IADD3 R22, PT, PT, R22, 0x1, RZ ;  /* 0x0000000116167810 */ /* 0x000ff00007ffe0ff */
[----:B------:R-:W-:Y:S05]  /*7a50*/  BRA.U !UP0, `(.L_x_119) ;  /* 0x0000000108287547 */ /* 0x000fea000b800000 */
[----:B------:R-:W-:Y:S01]  /*7a60*/  ISETP.NE.AND P0, PT, R69, RZ, PT ;  /* 0x000000ff4500720c */ /* 0x000fe20003f05270 */
[----:B-1----:R-:W-:Y:S01]  /*7a70*/  IMAD.U32 R2, RZ, RZ, UR47 ;  /* 0x0000002fff027e24 */ /* 0x002fe2000f8e00ff */
[----:B------:R-:W-:Y:S01]  /*7a80*/  UIADD3 UR4, UPT, UPT, UR47, 0x1, URZ ;  /* 0x000000012f047890 */ /* 0x000fe2000fffe0ff */
[----:B------:R-:W-:Y:S03]  /*7a90*/  IMAD.U32 R0, RZ, RZ, UR55 ;  /* 0x00000037ff007e24 */ /* 0x000fe6000f8e00ff */
[----:B------:R-:W-:Y:S04]  /*7aa0*/  UISETP.NE.AND UP0, UPT, UR4, 0x3, UPT ;  /* 0x000000030400788c */ /* 0x000fe8000bf05270 */
[----:B------:R-:W-:Y:S03]  /*7ab0*/  USEL UR47, UR4, URZ, UP0 ;  /* 0x000000ff042f7287 */ /* 0x000fe60008000000 */
[----:B------:R-:W-:Y:S05]  /*7ac0*/  @P0 LEA R2, R2, UR43, 0x3 ;  /* 0x0000002b02020c11 */ /* 0x000fea000f8e18ff */
[----:B------:R-:W-:Y:S05]  /*7ad0*/  @P0 VIADD R2, R2, 0x48 ;  /* 0x0000004802020836 */ /* 0x000fea0000000000 */
[----:B------:R-:W-:Y:S04]  /*7ae0*/  @P0 PRMT R0, R0, 0x654, R2 ;  /* 0x0000065400000816 */ /* 0x000fe80000000002 */
[----:B------:R2:W-:Y:S03]  /*7af0*/  @P0 SYNCS.ARRIVE.TRANS64.RED.A1T0 RZ, [R0+URZ], RZ ;  /* 0x000000ff00ff09a7 */ /* 0x0005e600081004ff */
.L_x_119:
[----:B------:R-:W-:Y:S01]  /*7b00*/  R2UR UR6, R68 ;  /* 0x00000000440672ca */ /* 0x000fe200000e0000 */
[----:B------:R-:W-:Y:S01]  /*7b10*/  UIADD3 UR52, UPT, UPT, UR52, 0x2, URZ ;  /* 0x0000000234347890 */ /* 0x000fe2000fffe0ff */
[----:B------:R-:W-:Y:S02]  /*7b20*/  R2UR UR5, R54 ;  /* 0x00000000360572ca */ /* 0x000fe400000e0000 */
[----:B------:R-:W-:Y:S02]  /*7b30*/  R2UR UR4, R55 ;  /* 0x00000000370472ca */ /* 0x000fe400000e0000 */
[----:B------:R-:W-:Y:S02]  /*7b40*/  R2UR UR60, R66 ;  /* 0x00000000423c72ca */ /* 0x000fe400000e0000 */
[----:B------:R-:W-:Y:S02]  /*7b50*/  ISETP.NE.AND P0, PT, R58, 0x2, PT ;  /* 0x000000023a00780c */ /* 0x000fe40003f05270 */
[----:B------:R-:W-:Y:S02]  /*7b60*/  ISETP.NE.AND P1, PT, R22, 0x4, PT ;  /* 0x000000041600780c */ /* 0x000fe40003f25270 */
[----:B-1----:R-:W-:Y:S01]  /*7b70*/  SEL R2, RZ, 0x1, P0 ;  /* 0x00000001ff027807 */ /* 0x002fe20000000000 */
[----:B------:R-:W-:Y:S01]  /*7b80*/  UISETP.NE.AND UP0, UPT, UR6, URZ, UPT ;  /* 0x000000ff0600728c */ /* 0x000fe2000bf05270 */
[----:B--2---:R-:W-:Y:S01]  /*7b90*/  SEL R0, RZ, 0x1, P1 ;  /* 0x00000001ff007807 */ /* 0x004fe20000800000 */
[----:B------:R-:W-:Y:S01]  /*7ba0*/  UIADD3 UR27, UPT, UPT, UR36, UR5, URZ ;  /* 0x00000005241b7290 */ /* 0x000fe2000fffe0ff */
[----:B------:R-:W-:Y:S01]  /*7bb0*/  LOP3.LUT R59, R59, R2, RZ, 0x3c, !PT ;  /* 0x000000023b3b7212 */ /* 0x000fe200078e3cff */
[----:B------:R-:W-:Y:S01]  /*7bc0*/  UIADD3 UR26, UPT, UPT, UR37, UR4, URZ ;  /* 0x00000004251a7290 */ /* 0x000fe2000fffe0ff */
[----:B------:R-:W-:Y:S02]  /*7bd0*/  LOP3.LUT R60, R60, R0, RZ, 0x3c, !PT ;  /* 0x000000003c3c7212 */ /* 0x000fe400078e3cff */
[----:B------:R-:W-:Y:S02]  /*7be0*/  SEL R58, R58, RZ, P0 ;  /* 0x000000ff3a3a7207 */ /* 0x000fe40000000000 */
[----:B------:R-:W-:Y:S01]  /*7bf0*/  SEL R22, R22, RZ, P1 ;  /* 0x000000ff16167207 */ /* 0x000fe20000800000 */
[----:B------:R-:W-:Y:S06]  /*7c00*/  BRA.U UP0, `(.L_x_120) ;  /* 0xffffffdd00a87547 */ /* 0x000fec000b83ffff */
[----:B------:R-:W-:-:S13]  /*7c10*/  R2UR UR4, R56 ;  /* 0x00000000380472ca */ /* 0x000fda00000e0000 */
[----:B------:R-:W-:-:S09]  /*7c20*/  UISETP.NE.AND UP0, UPT, UR4, URZ, UPT ;  /* 0x000000ff0400728c */ /* 0x000fd2000bf05270 */
[----:B------:R-:W-:Y:S05]  /*7c30*/  BRA.U !UP0, `(.L_x_121) ;  /* 0x0000000108487547 */ /* 0x000fea000b800000 */
[----:B------:R-:W1:Y:S02]  /*7c40*/  LDCU.64 UR4, c[0x0][0x890] ;  /* 0x00011200ff0477ac */ /* 0x000e640008000a00 */
[----:B-1----:R-:W-:-:S04]  /*7c50*/  UISETP.NE.U32.AND UP0, UPT, UR4, URZ, UPT ;  /* 0x000000ff0400728c */ /* 0x002fc8000bf05070 */
[----:B------:R-:W-:-:S09]  /*7c60*/  UISETP.NE.AND.EX UP0, UPT, UR5, URZ, UPT, UP0 ;  /* 0x000000ff0500728c */ /* 0x000fd2000bf05300 */
[----:B------:R-:W-:Y:S05]  /*7c70*/  BRA.U UP0, `(.L_x_122) ;  /* 0x00000001000c7547 */ /* 0x000fea000b800000 */
[----:B------:R-:W-:-:S13]  /*7c80*/  FSETP.NEU.AND P0, PT, R26, RZ, PT ;  /* 0x000000ff1a00720b */ /* 0x000fda0003f0d000 */
[----:B------:R-:W-:Y:S05]  /*7c90*/  @!P0 EXIT ;  /* 0x000000000000894d */ /* 0x000fea0003800000 */
[----:B------:R-:W-:Y:S05]  /*7ca0*/  BRA `(.L_x_121) ;  /* 0x00000000002c7947 */ /* 0x000fea0003800000 */
.L_x_122:
[----:B------:R-:W-:Y:S01]  /*7cb0*/  ISETP.NE.AND P0, PT, R57, RZ, PT ;  /* 0x000000ff3900720c */ /* 0x000fe20003f05270 */
[----:B------:R-:W-:-:S12]  /*7cc0*/  BSSY.RECONVERGENT B0, `(.L_x_121) ;  /* 0x0000009000007945 */ /* 0x000fd80003800200 */
[----:B------:R-:W-:Y:S05]  /*7cd0*/  @P0 BRA `(.L_x_123) ;  /* 0x0000000000140947 */ /* 0x000fea0003800000 */
[----:B------:R-:W1:Y:S02]  /*7ce0*/  LDCU.64 UR4, c[0x0][0x888] ;  /* 0x00011100ff0477ac */ /* 0x000e640008000a00 */
[----:B-1----:R-:W-:-:S04]  /*7cf0*/  ISETP.NE.U32.AND P0, PT, RZ, UR4, PT ;  /* 0x00000004ff007c0c */ /* 0x002fc8000bf05070 */
[----:B------:R-:W-:-:S13]  /*7d00*/  ISETP.NE.AND.EX P0, PT, RZ, UR5, PT, P0 ;  /* 0x00000005ff007c0c */ /* 0x000fda000bf05300 */
[----:B------:R-:W-:Y:S05]  /*7d10*/  @!P0 EXIT ;  /* 0x000000000000894d */ /* 0x000fea0003800000 */
[----:B------:R-:W-:Y:S05]  /*7d20*/  BRA `(.L_x_124) ;  /* 0x0000000000087947 */ /* 0x000fea0003800000 */
.L_x_123:
[----:B------:R-:W-:-:S13]  /*7d30*/  FSETP.NEU.AND P0, PT, R26, RZ, PT ;  /* 0x000000ff1a00720b */ /* 0x000fda0003f0d000 */
[----:B------:R-:W-:Y:S05]  /*7d40*/  @!P0 EXIT ;  /* 0x000000000000894d */ /* 0x000fea0003800000 */
.L_x_124:
[----:B------:R-:W-:Y:S05]  /*7d50*/  BSYNC.RECONVERGENT B0 ;  /* 0x0000000000007941 */ /* 0x000fea0003800200 */
.L_x_121:
[----:B------:R-:W-:Y:S01]  /*7d60*/  ULEA UR4, UR47, UR43, 0x3 ;  /* 0x0000002b2f047291 */ /* 0x000fe2000f8e18ff */
[----:B------:R-:W-:-:S04]  /*7d70*/  DEPBAR.LE SB0, 0x0 ;  /* 0x000080000000791a */ /* 0x000fc80000000000 */
[----:B------:R-:W-:-:S04]  /*7d80*/  UIADD3 UR4, UPT, UPT, UR4, 0x48, URZ ;  /* 0x0000004804047890 */ /* 0x000fc8000fffe0ff */
[----:B------:R-:W-:-:S09]  /*7d90*/  UPRMT UR4, UR55, 0x654, UR4 ;  /* 0x0000065437047896 */ /* 0x000fd20008000004 */
[----:B------:R-:W-:Y:S01]  /*7da0*/  SYNCS.ARRIVE.TRANS64.RED.A1T0 RZ, [UR4], RZ ;  /* 0x000000ffffff79a7 */ /* 0x000fe20008100404 */
[----:B------:R-:W-:Y:S05]  /*7db0*/  EXIT ;  /* 0x000000000000794d */ /* 0x000fea0003800000 */
.L_x_24:
[----:B---3--:R3:W4:Y:S02]  /*7dc0*/  SYNCS.PHASECHK.TRANS64.TRYWAIT P0, [R0+URZ+0xe0], R2 ;  /* 0x0000e002000075a7 */ /* 0x00872400080011ff */
[----:B----4-:R-:W-:Y:S05]  /*7dd0*/  @!P0 NANOSLEEP.SYNCS 0x989680 ;  /* 0x009896800000895d */ /* 0x010fea0003900000 */
[----:B------:R-:W4:Y:S02]  /*7de0*/  @!P0 SYNCS.PHASECHK.TRANS64 P0, [R0+URZ+0xe0], R2 ;  /* 0x0000e002000085a7 */ /* 0x000f2400080010ff */
[----:B----4-:R-:W-:Y:S05]  /*7df0*/  @!P0 BRA `(.L_x_24) ;  /* 0xfffffffc00f08947 */ /* 0x010fea000383ffff */
[----:B------:R-:W-:Y:S05]  /*7e00*/  BRA `(.L_x_125) ;  /* 0xffffff9800ac7947 */ /* 0x000fea000383ffff */
.L_x_27:
[----:B--2---:R-:W-:-:S07]  /*7e10*/  MOV R0, UR57 ;  /* 0x0000003900007c02 */ /* 0x004fce0008000f00 */
.L_x_126:
[----:B--2---:R2:W3:Y:S02]  /*7e20*/  SYNCS.PHASECHK.TRANS64.TRYWAIT P0, [R0+URZ+0x18], R3 ;  /* 0x00001803000075a7 */ /* 0x0044e400080011ff */
[----:B---3--:R-:W-:Y:S05]  /*7e30*/  @!P0 NANOSLEEP.SYNCS 0x989680 ;  /* 0x009896800000895d */ /* 0x008fea0003900000 */
[----:B------:R-:W3:Y:S02]  /*7e40*/  @!P0 SYNCS.PHASECHK.TRANS64 P0, [R0+URZ+0x18], R3 ;  /* 0x00001803000085a7 */ /* 0x000ee400080010ff */
[----:B---3--:R-:W-:Y:S05]  /*7e50*/  @!P0 BRA `(.L_x_126) ;  /* 0xfffffffc00f08947 */ /* 0x008fea000383ffff */
[----:B------:R-:W-:Y:S05]  /*7e60*/  BRA `(.L_x_26) ;  /* 0xffffff9800f47947 */ /* 0x000fea000383ffff */
.L_x_36:
[----:B-1----:R-:W-:-:S07]  /*7e70*/  MOV R0, UR57 ;  /* 0x0000003900007c02 */ /* 0x002fce0008000f00 */
.L_x_127:
[----:B-1----:R1:W2:Y:S02]  /*7e80*/  SYNCS.PHASECHK.TRANS64.TRYWAIT P0, [R0+URZ+0x18], R3 ;  /* 0x00001803000075a7 */ /* 0x0022a400080011ff */
[----:B--2---:R-:W-:Y:S05]  /*7e90*/  @!P0 NANOSLEEP.SYNCS 0x989680 ;  /* 0x009896800000895d */ /* 0x004fea0003900000 */
[----:B------:R-:W2:Y:S02]  /*7ea0*/  @!P0 SYNCS.PHASECHK.TRANS64 P0, [R0+URZ+0x18], R3 ;  /* 0x00001803000085a7 */ /* 0x000ea400080010ff */
[----:B--2---:R-:W-:Y:S05]  /*7eb0*/  @!P0 BRA `(.L_x_127) ;  /* 0xfffffffc00f08947 */ /* 0x004fea000383ffff */
[----:B------:R-:W-:Y:S05]  /*7ec0*/  BRA `(.L_x_35) ;  /* 0xffffffa0004c7947 */ /* 0x000fea000383ffff */
.L_x_43:
[----:B-1----:R1:W4:Y:S02]  /*7ed0*/  SYNCS.PHASECHK.TRANS64.TRYWAIT P0, [R3+URZ+0x70], R0 ;  /* 0x00007000030075a7 */ /* 0x00232400080011ff */
[----:B----4-:R-:W-:Y:S05]  /*7ee0*/  @!P0 NANOSLEEP.SYNCS 0x989680 ;  /* 0x009896800000895d */ /* 0x010fea0003900000 */
[----:B------:R-:W4:Y:S02]  /*7ef0*/  @!P0 SYNCS.PHASECHK.TRANS64 P0, [R3+URZ+0x70], R0 ;  /* 0x00007000030085a7 */ /* 0x000f2400080010ff */
[----:B----4-:R-:W-:Y:S05]  /*7f00*/  @!P0 BRA `(.L_x_43) ;  /* 0xfffffffc00f08947 */ /* 0x010fea000383ffff */
[----:B------:R-:W-:Y:S05]  /*7f10*/  BRA `(.L_x_128) ;  /* 0xffffffa400847947 */ /* 0x000fea000383ffff */
.L_x_47:
[----:B------:R-:W-:-:S07]  /*7f20*/  MOV R0, UR4 ;  /* 0x0000000400007c02 */ /* 0x000fce0008000f00 */
.L_x_129:
[----:B-1----:R1:W2:Y:S02]  /*7f30*/  SYNCS.PHASECHK.TRANS64.TRYWAIT P0, [R0+URZ], R2 ;  /* 0x00000002000075a7 */ /* 0x0022a400080011ff */
[----:B--2---:R-:W-:Y:S05]  /*7f40*/  @!P0 NANOSLEEP.SYNCS 0x989680 ;  /* 0x009896800000895d */ /* 0x004fea0003900000 */
[----:B------:R-:W2:Y:S02]  /*7f50*/  @!P0 SYNCS.PHASECHK.TRANS64 P0, [R0+URZ], R2 ;  /* 0x00000002000085a7 */ /* 0x000ea400080010ff */
[----:B--2---:R-:W-:Y:S05]  /*7f60*/  @!P0 BRA `(.L_x_129) ;  /* 0xfffffffc00f08947 */ /* 0x004fea000383ffff */
[----:B------:R-:W-:Y:S05]  /*7f70*/  BRA `(.L_x_130) ;  /* 0xffffffac00307947 */ /* 0x000fea000383ffff */
.L_x_48:
[----:B------:R-:W-:-:S07]  /*7f80*/  MOV R0, UR5 ;  /* 0x0000000500007c02 */ /* 0x000fce0008000f00 */
.L_x_131:
[----:B-1----:R1:W2:Y:S02]  /*7f90*/  SYNCS.PHASECHK.TRANS64.TRYWAIT P0, [R0+URZ], R2 ;  /* 0x00000002000075a7 */ /* 0x0022a400080011ff */
[----:B--2---:R-:W-:Y:S05]  /*7fa0*/  @!P0 NANOSLEEP.SYNCS 0x989680 ;  /* 0x009896800000895d */ /* 0x004fea0003900000 */
[----:B------:R-:W2:Y:S02]  /*7fb0*/  @!P0 SYNCS.PHASECHK.TRANS64 P0, [R0+URZ], R2 ;  /* 0x00000002000085a7 */ /* 0x000ea400080010ff */
[----:B--2---:R-:W-:Y:S05]  /*7fc0*/  @!P0 BRA `(.L_x_131) ;  /* 0xfffffffc00f08947 */ /* 0x004fea000383ffff */
[----:B------:R-:W-:Y:S05]  /*7fd0*/  BRA `(.L_x_132) ;  /* 0xffffffac003c7947 */ /* 0x000fea000383ffff */
.L_x_51:
[----:B--2---:R2:W3:Y:S02]  /*7fe0*/  SYNCS.PHASECHK.TRANS64.TRYWAIT P0, [R2+URZ+0xd0], R4 ;  /* 0x0000d004020075a7 */ /* 0x0044e400080011ff */
[----:B---3--:R-:W-:Y:S05]  /*7ff0*/  @!P0 NANOSLEEP.SYNCS 0x989680 ;  /* 0x009896800000895d */ /* 0x008fea0003900000 */
[----:B------:R-:W3:Y:S02]  /*8000*/  @!P0 SYNCS.PHASECHK.TRANS64 P0, [R2+URZ+0xd0], R4 ;  /* 0x0000d004020085a7 */ /* 0x000ee400080010ff */
[----:B---3--:R-:W-:Y:S05]  /*8010*/  @!P0 BRA `(.L_x_51) ;  /* 0xfffffffc00f08947 */ /* 0x008fea000383ffff */
[----:B------:R-:W-:Y:S05]  /*8020*/  BRA `(.L_x_133) ;  /* 0xffffffac00987947 */ /* 0x000fea000383ffff */
.L_x_52:
[----:B------:R-:W-:-:S07]  /*8030*/  MOV R2, UR4 ;  /* 0x0000000400027c02 */ /* 0x000fce0008000f00 */
.L_x_134:
[----:B--2---:R2:W3:Y:S02]  /*8040*/  SYNCS.PHASECHK.TRANS64.TRYWAIT P0, [R2+URZ+0x80], R5 ;  /* 0x00008005020075a7 */ /* 0x0044e400080011ff */
[----:B---3--:R-:W-:Y:S05]  /*8050*/  @!P0 NANOSLEEP.SYNCS 0x989680 ;  /* 0x009896800000895d */ /* 0x008fea0003900000 */
[----:B------:R-:W3:Y:S02]  /*8060*/  @!P0 SYNCS.PHASECHK.TRANS64 P0, [R2+URZ+0x80], R5 ;  /* 0x00008005020085a7 */ /* 0x000ee400080010ff */
[----:B---3--:R-:W-:Y:S05]  /*8070*/  @!P0 BRA `(.L_x_134) ;  /* 0xfffffffc00f08947 */ /* 0x008fea000383ffff */
[----:B------:R-:W-:Y:S05]  /*8080*/  BRA `(.L_x_135) ;  /* 0xffffffac00a87947 */ /* 0x000fea000383ffff */
.L_x_53:
[----:B--2---:R2:W3:Y:S02]  /*8090*/  SYNCS.PHASECHK.TRANS64.TRYWAIT P1, [R2+URZ+0x70], R4 ;  /* 0x00007004020075a7 */ /* 0x0044e400080211ff */
[----:B---3--:R-:W-:Y:S05]  /*80a0*/  @!P1 NANOSLEEP.SYNCS 0x989680 ;  /* 0x009896800000995d */ /* 0x008fea0003900000 */
[----:B------:R-:W3:Y:S02]  /*80b0*/  @!P1 SYNCS.PHASECHK.TRANS64 P1, [R2+URZ+0x70], R4 ;  /* 0x00007004020095a7 */ /* 0x000ee400080210ff */
[----:B---3--:R-:W-:Y:S05]  /*80c0*/  @!P1 BRA `(.L_x_53) ;  /* 0xfffffffc00f09947 */ /* 0x008fea000383ffff */
[----:B------:R-:W-:Y:S05]  /*80d0*/  BRA `(.L_x_136) ;  /* 0xffffffac00d87947 */ /* 0x000fea000383ffff */
.L_x_56:
[----:B------:R-:W-:-:S07]  /*80e0*/  MOV R0, UR4 ;  /* 0x0000000400007c02 */ /* 0x000fce0008000f00 */
.L_x_137:
[----:B--2---:R2:W3:Y:S02]  /*80f0*/  SYNCS.PHASECHK.TRANS64.TRYWAIT P0, [R0+URZ+0x80], R2 ;  /* 0x00008002000075a7 */ /* 0x0044e400080011ff */
[----:B---3--:R-:W-:Y:S05]  /*8100*/  @!P0 NANOSLEEP.SYNCS 0x989680 ;  /* 0x009896800000895d */ /* 0x008fea0003900000 */
[----:B------:R-:W3:Y:S02]  /*8110*/  @!P0 SYNCS.PHASECHK.TRANS64 P0, [R0+URZ+0x80], R2 ;  /* 0x00008002000085a7 */ /* 0x000ee400080010ff */
[----:B---3--:R-:W-:Y:S05]  /*8120*/  @!P0 BRA `(.L_x_137) ;  /* 0xfffffffc00f08947 */ /* 0x008fea000383ffff */
[----:B------:R-:W-:Y:S05]  /*8130*/  BRA `(.L_x_55) ;  /* 0xffffffb0002c7947 */ /* 0x000fea000383ffff */
.L_x_63:
[----:B-1----:R1:W2:Y:S02]  /*8140*/  SYNCS.PHASECHK.TRANS64.TRYWAIT P1, [R0+URZ+0x70], R2 ;  /* 0x00007002000075a7 */ /* 0x0022a400080211ff */
[----:B--2---:R-:W-:Y:S05]  /*8150*/  @!P1 NANOSLEEP.SYNCS 0x989680 ;  /* 0x009896800000995d */ /* 0x004fea0003900000 */
[----:B------:R-:W2:Y:S02]  /*8160*/  @!P1 SYNCS.PHASECHK.TRANS64 P1, [R0+URZ+0x70], R2 ;  /* 0x00007002000095a7 */ /* 0x000ea400080210ff */
[----:B--2---:R-:W-:Y:S05]  /*8170*/  @!P1 BRA `(.L_x_63) ;  /* 0xfffffffc00f09947 */ /* 0x004fea000383ffff */
[----:B------:R-:W-:Y:S05]  /*8180*/  BRA `(.L_x_138) ;  /* 0xffffffb400947947 */ /* 0x000fea000383ffff */
.L_x_64:
[----:B------:R-:W-:-:S13]  /*8190*/  R2UR UR4, R13 ;  /* 0x000000000d0472ca */ /* 0x000fda00000e0000 */
[----:B------:R-:W-:-:S07]  /*81a0*/  MOV R2, UR4 ;  /* 0x0000000400027c02 */ /* 0x000fce0008000f00 */
.L_x_139:
[----:B-1----:R1:W2:Y:S02]  /*81b0*/  SYNCS.PHASECHK.TRANS64.TRYWAIT P0, [R2+URZ+0xb0], R0 ;  /* 0x0000b000020075a7 */ /* 0x0022a400080011ff */
[----:B--2---:R-:W-:Y:S05]  /*81c0*/  @!P0 NANOSLEEP.SYNCS 0x989680 ;  /* 0x009896800000895d */ /* 0x004fea0003900000 */
[----:B------:R-:W2:Y:S02]  /*81d0*/  @!P0 SYNCS.PHASECHK.TRANS64 P0, [R2+URZ+0xb0], R0 ;  /* 0x0000b000020085a7 */ /* 0x000ea400080010ff */
[----:B--2---:R-:W-:Y:S05]  /*81e0*/  @!P0 BRA `(.L_x_139) ;  /* 0xfffffffc00f08947 */ /* 0x004fea000383ffff */
[----:B------:R-:W-:Y:S05]  /*81f0*/  BRA `(.L_x_140) ;  /* 0xffffffb400e87947 */ /* 0x000fea000383ffff */
.L_x_67:
[----:B------:R-:W-:Y:S07]  /*8200*/  MOV R0, UR5 ;  /* 0x0000000500007c02 */ /* 0x000fee0008000f00 */
.L_x_141:
[----:B-1----:R1:W2:Y:S02]  /*8210*/  SYNCS.PHASECHK.TRANS64.TRYWAIT P0, [R0+URZ], R2 ;  /* 0x00000002000075a7 */ /* 0x0022a400080011ff */
[----:B--2---:R-:W-:Y:S05]  /*8220*/  @!P0 NANOSLEEP.SYNCS 0x989680 ;  /* 0x009896800000895d */ /* 0x004fea0003900000 */
[----:B------:R-:W2:Y:S02]  /*8230*/  @!P0 SYNCS.PHASECHK.TRANS64 P0, [R0+URZ], R2 ;  /* 0x00000002000085a7 */ /* 0x000ea400080010ff */
[----:B--2---:R-:W-:Y:S05]  /*8240*/  @!P0 BRA `(.L_x_141) ;  /* 0xfffffffc00f08947 */ /* 0x004fea000383ffff */
[----:B------:R-:W-:Y:S05]  /*8250*/  BRA `(.L_x_66) ;  /* 0xffffffb800047947 */ /* 0x000fea000383ffff */
.L_x_70:
[----:B------:R-:W-:-:S07]  /*8260*/  MOV R0, UR4 ;  /* 0x0000000400007c02 */ /* 0x000fce0008000f00 */
.L_x_142:
[----:B--2---:R2:W3:Y:S02]  /*8270*/  SYNCS.PHASECHK.TRANS64.TRYWAIT P0, [R0+URZ], R2 ;  /* 0x00000002000075a7 */ /* 0x0044e400080011ff */
[----:B---3--:R-:W-:Y:S05]  /*8280*/  @!P0 NANOSLEEP.SYNCS 0x989680 ;  /* 0x009896800000895d */ /* 0x008fea0003900000 */
[----:B------:R-:W3:Y:S02]  /*8290*/  @!P0 SYNCS.PHASECHK.TRANS64 P0, [R0+URZ], R2 ;  /* 0x00000002000085a7 */ /* 0x000ee400080010ff */
[----:B---3--:R-:W-:Y:S05]  /*82a0*/  @!P0 BRA `(.L_x_142) ;  /* 0xfffffffc00f08947 */ /* 0x008fea000383ffff */
[----:B------:R-:W-:Y:S05]  /*82b0*/  BRA `(.L_x_143) ;  /* 0xffffffc000107947 */ /* 0x000fea000383ffff */
.L_x_71:
[----:B------:R-:W-:-:S07]  /*82c0*/  MOV R0, UR5 ;  /* 0x0000000500007c02 */ /* 0x000fce0008000f00 */
.L_x_144:
[----:B-1----:R1:W2:Y:S02]  /*82d0*/  SYNCS.PHASECHK.TRANS64.TRYWAIT P0, [R0+URZ], R3 ;  /* 0x00000003000075a7 */ /* 0x0022a400080011ff */
[----:B--2---:R-:W-:Y:S05]  /*82e0*/  @!P0 NANOSLEEP.SYNCS 0x989680 ;  /* 0x009896800000895d */ /* 0x004fea0003900000 */
[----:B------:R-:W2:Y:S02]  /*82f0*/  @!P0 SYNCS.PHASECHK.TRANS64 P0, [R0+URZ], R3 ;  /* 0x00000003000085a7 */ /* 0x000ea400080010ff */
[----:B--2---:R-:W-:Y:S05]  /*8300*/  @!P0 BRA `(.L_x_144) ;  /* 0xfffffffc00f08947 */ /* 0x004fea000383ffff */
[----:B------:R-:W-:Y:S05]  /*8310*/  BRA `(.L_x_145) ;  /* 0xffffffc0001c7947 */ /* 0x000fea000383ffff */
.L_x_72:
[----:B------:R-:W-:-:S07]  /*8320*/  MOV R0, UR5 ;  /* 0x0000000500007c02 */ /* 0x000fce0008000f00 */
.L_x_146:
[----:B-1----:R1:W2:Y:S02]  /*8330*/  SYNCS.PHASECHK.TRANS64.TRYWAIT P0, [R0+URZ], R3 ;  /* 0x00000003000075a7 */ /* 0x0022a400080011ff */
[----:B--2---:R-:W-:Y:S05]  /*8340*/  @!P0 NANOSLEEP.SYNCS 0x989680 ;  /* 0x009896800000895d */ /* 0x004fea0003900000 */
[----:B------:R-:W2:Y:S02]  /*8350*/  @!P0 SYNCS.PHASECHK.TRANS64 P0, [R0+URZ], R3 ;  /* 0x00000003000085a7 */ /* 0x000ea400080010ff */
[----:B--2---:R-:W-:Y:S05]  /*8360*/  @!P0 BRA `(.L_x_146) ;  /* 0xfffffffc00f08947 */ /* 0x004fea000383ffff */
[----:B------:R-:W-:Y:S05]  /*8370*/  BRA `(.L_x_147) ;  /* 0xffffffc000287947 */ /* 0x000fea000383ffff */
.L_x_73:
[----:B-1----:R-:W-:-:S07]  /*8380*/  MOV R0, UR4 ;  /* 0x0000000400007c02 */ /* 0x002fce0008000f00 */
.L_x_148:
[----:B-1----:R1:W2:Y:S02]  /*8390*/  SYNCS.PHASECHK.TRANS64.TRYWAIT P0, [R0+URZ], R2 ;  /* 0x00000002000075a7 */ /* 0x0022a400080011ff */
[----:B--2---:R-:W-:Y:S05]  /*83a0*/  @!P0 NANOSLEEP.SYNCS 0x989680 ;  /* 0x009896800000895d */ /* 0x004fea0003900000 */
[----:B------:R-:W2:Y:S02]  /*83b0*/  @!P0 SYNCS.PHASECHK.TRANS64 P0, [R0+URZ], R2 ;  /* 0x00000002000085a7 */ /* 0x000ea400080010ff */
[----:B--2---:R-:W-:Y:S05]  /*83c0*/  @!P0 BRA `(.L_x_148) ;  /* 0xfffffffc00f08947 */ /* 0x004fea000383ffff */
[----:B------:R-:W-:Y:S05]  /*83d0*/  BRA `(.L_x_149) ;  /* 0xffffffc000347947 */ /* 0x000fea000383ffff */
.L_x_78:
[----:B--2---:R2:W3:Y:S02]  /*83e0*/  SYNCS.PHASECHK.TRANS64.TRYWAIT P0, [R8+URZ+0x70], R0 ;  /* 0x00007000080075a7 */ /* 0x0044e400080011ff */
[----:B---3--:R-:W-:Y:S05]  /*83f0*/  @!P0 NANOSLEEP.SYNCS 0x989680 ;  /* 0x009896800000895d */ /* 0x008fea0003900000 */
[----:B------:R-:W3:Y:S02]  /*8400*/  @!P0 SYNCS.PHASECHK.TRANS64 P0, [R8+URZ+0x70], R0 ;  /* 0x00007000080085a7 */ /* 0x000ee400080010ff */
[----:B---3--:R-:W-:Y:S05]  /*8410*/  @!P0 BRA `(.L_x_78) ;  /* 0xfffffffc00f08947 */ /* 0x008fea000383ffff */
[----:B------:R-:W-:Y:S05]  /*8420*/  BRA `(.L_x_150) ;  /* 0xffffffc4005c7947 */ /* 0x000fea000383ffff */
.L_x_81:
[----:B--2---:R-:W-:Y:S07]  /*8430*/  MOV R0, UR24 ;  /* 0x0000001800007c02 */ /* 0x004fee0008000f00 */
.L_x_151:
[----:B--2---:R2:W3:Y:S02]  /*8440*/  SYNCS.PHASECHK.TRANS64.TRYWAIT P1, [R0+URZ+0x68], R2 ;  /* 0x00006802000075a7 */ /* 0x0044e400080211ff */
[----:B---3--:R-:W-:Y:S05]  /*8450*/  @!P1 NANOSLEEP.SYNCS 0x989680 ;  /* 0x009896800000995d */ /* 0x008fea0003900000 */
[----:B------:R-:W3:Y:S02]  /*8460*/  @!P1 SYNCS.PHASECHK.TRANS64 P1, [R0+URZ+0x68], R2 ;  /* 0x00006802000095a7 */ /* 0x000ee400080210ff */
[----:B---3--:R-:W-:Y:S05]  /*8470*/  @!P1 BRA `(.L_x_151) ;  /* 0xfffffffc00f09947 */ /* 0x008fea000383ffff */
[----:B------:R-:W-:Y:S05]  /*8480*/  BRA `(.L_x_80) ;  /* 0xffffffc800d47947 */ /* 0x000fea000383ffff */
.L_x_84:
[----:B------:R-:W-:Y:S07]  /*8490*/  MOV R0, UR4 ;  /* 0x0000000400007c02 */ /* 0x000fee0008000f00 */
.L_x_152:
[----:B--2---:R2:W3:Y:S02]  /*84a0*/  SYNCS.PHASECHK.TRANS64.TRYWAIT P0, [R0+URZ+0x48], R2 ;  /* 0x00004802000075a7 */ /* 0x0044e400080011ff */
[----:B---3--:R-:W-:Y:S05]  /*84b0*/  @!P0 NANOSLEEP.SYNCS 0x989680 ;  /* 0x009896800000895d */ /* 0x008fea0003900000 */
[----:B------:R-:W3:Y:S02]  /*84c0*/  @!P0 SYNCS.PHASECHK.TRANS64 P0, [R0+URZ+0x48], R2 ;  /* 0x00004802000085a7 */ /* 0x000ee400080010ff */
[----:B---3--:R-:W-:Y:S05]  /*84d0*/  @!P0 BRA `(.L_x_152) ;  /* 0xfffffffc00f08947 */ /* 0x008fea000383ffff */
[----:B------:R-:W-:Y:S05]  /*84e0*/  BRA `(.L_x_153) ;  /* 0xffffffcc00307947 */ /* 0x000fea000383ffff */
.L_x_85:
[----:B------:R-:W-:Y:S07]  /*84f0*/  MOV R2, UR5 ;  /* 0x0000000500027c02 */ /* 0x000fee0008000f00 */
.L_x_154:
[----:B--2---:R2:W3:Y:S02]  /*8500*/  SYNCS.PHASECHK.TRANS64.TRYWAIT P0, [R2+URZ+0x48], R0 ;  /* 0x00004800020075a7 */ /* 0x0044e400080011ff */
[----:B---3--:R-:W-:Y:S05]  /*8510*/  @!P0 NANOSLEEP.SYNCS 0x989680 ;  /* 0x009896800000895d */ /* 0x008fea0003900000 */
[----:B------:R-:W3:Y:S02]  /*8520*/  @!P0 SYNCS.PHASECHK.TRANS64 P0, [R2+URZ+0x48], R0 ;  /* 0x00004800020085a7 */ /* 0x000ee400080010ff */
[----:B---3--:R-:W-:Y:S05]  /*8530*/  @!P0 BRA `(.L_x_154) ;  /* 0xfffffffc00f08947 */ /* 0x008fea000383ffff */
[----:B------:R-:W-:Y:S05]  /*8540*/  BRA `(.L_x_155) ;  /* 0xffffffcc00987947 */ /* 0x000fea000383ffff */
.L_x_87:
[----:B------:R-:W-:-:S07]  /*8550*/  MOV R0, UR4 ;  /* 0x0000000400007c02 */ /* 0x000fce0008000f00 */
.L_x_156:
[----:B---3--:R3:W4:Y:S02]  /*8560*/  SYNCS.PHASECHK.TRANS64.TRYWAIT P0, [R0+URZ], R2 ;  /* 0x00000002000075a7 */ /* 0x00872400080011ff */
[----:B----4-:R-:W-:Y:S05]  /*8570*/  @!P0 NANOSLEEP.SYNCS 0x989680 ;  /* 0x009896800000895d */ /* 0x010fea0003900000 */
[----:B------:R-:W4:Y:S02]  /*8580*/  @!P0 SYNCS.PHASECHK.TRANS64 P0, [R0+URZ], R2 ;  /* 0x00000002000085a7 */ /* 0x000f2400080010ff */
[----:B----4-:R-:W-:Y:S05]  /*8590*/  @!P0 BRA `(.L_x_156) ;  /* 0xfffffffc00f08947 */ /* 0x010fea000383ffff */
[----:B------:R-:W-:Y:S05]  /*85a0*/  BRA `(.L_x_157) ;  /* 0xffffffd0002c7947 */ /* 0x000fea000383ffff */
.L_x_88:
[----:B------:R-:W-:-:S07]  /*85b0*/  MOV R0, UR5 ;  /* 0x0000000500007c02 */ /* 0x000fce0008000f00 */
.L_x_158:
[----:B--2---:R2:W3:Y:S02]  /*85c0*/  SYNCS.PHASECHK.TRANS64.TRYWAIT P0, [R0+URZ], R2 ;  /* 0x00000002000075a7 */ /* 0x0044e400080011ff */
[----:B---3--:R-:W-:Y:S05]  /*85d0*/  @!P0 NANOSLEEP.SYNCS 0x989680 ;  /* 0x009896800000895d */ /* 0x008fea0003900000 */
[----:B------:R-:W3:Y:S02]  /*85e0*/  @!P0 SYNCS.PHASECHK.TRANS64 P0, [R0+URZ], R2 ;  /* 0x00000002000085a7 */ /* 0x000ee400080010ff */
[----:B---3--:R-:W-:Y:S05]  /*85f0*/  @!P0 BRA `(.L_x_158) ;  /* 0xfffffffc00f08947 */ /* 0x008fea000383ffff */
[----:B------:R-:W-:Y:S05]  /*8600*/  BRA `(.L_x_159) ;  /* 0xffffffd000387947 */ /* 0x000fea000383ffff */
.L_x_90:
[----:B-1----:R1:W2:Y:S02]  /*8610*/  SYNCS.PHASECHK.TRANS64.TRYWAIT P0, [R0+URZ+0x70], R2 ;  /* 0x00007002000075a7 */ /* 0x0022a400080011ff */
[----:B--2---:R-:W-:Y:S05]  /*8620*/  @!P0 NANOSLEEP.SYNCS 0x989680 ;  /* 0x009896800000895d */ /* 0x004fea0003900000 */
[----:B------:R-:W2:Y:S02]  /*8630*/  @!P0 SYNCS.PHASECHK.TRANS64 P0, [R0+URZ+0x70], R2 ;  /* 0x00007002000085a7 */ /* 0x000ea400080010ff */
[----:B--2---:R-:W-:Y:S05]  /*8640*/  @!P0 BRA `(.L_x_90) ;  /* 0xfffffffc00f08947 */ /* 0x004fea000383ffff */
[----:B------:R-:W-:Y:S05]  /*8650*/  BRA `(.L_x_160) ;  /* 0xffffffd400287947 */ /* 0x000fea000383ffff */
.L_x_100:
[----:B-1----:R1:W3:Y:S02]  /*8660*/  SYNCS.PHASECHK.TRANS64.TRYWAIT P1, [R2+URZ+0x30], R0 ;  /* 0x00003000020075a7 */ /* 0x0022e400080211ff */
[----:B---3--:R-:W-:Y:S05]  /*8670*/  @!P1 NANOSLEEP.SYNCS 0x989680 ;  /* 0x009896800000995d */ /* 0x008fea0003900000 */
[----:B------:R-:W3:Y:S02]  /*8680*/  @!P1 SYNCS.PHASECHK.TRANS64 P1, [R2+URZ+0x30], R0 ;  /* 0x00003000020095a7 */ /* 0x000ee400080210ff */
[----:B---3--:R-:W-:Y:S05]  /*8690*/  @!P1 BRA `(.L_x_100) ;  /* 0xfffffffc00f09947 */ /* 0x008fea000383ffff */
[----:B------:R-:W-:Y:S05]  /*86a0*/  BRA `(.L_x_99) ;  /* 0xffffffe000a87947 */ /* 0x000fea000383ffff */
.L_x_102:
[----:B--2---:R2:W3:Y:S02]  /*86b0*/  SYNCS.PHASECHK.TRANS64.TRYWAIT P0, [R72+URZ+0x90], R3 ;  /* 0x00009003480075a7 */ /* 0x0044e400080011ff */
[----:B---3--:R-:W-:Y:S05]  /*86c0*/  @!P0 NANOSLEEP.SYNCS 0x989680 ;  /* 0x009896800000895d */ /* 0x008fea0003900000 */
[----:B------:R-:W3:Y:S02]  /*86d0*/  @!P0 SYNCS.PHASECHK.TRANS64 P0, [R72+URZ+0x90], R3 ;  /* 0x00009003480085a7 */ /* 0x000ee400080010ff */
[----:B---3--:R-:W-:Y:S05]  /*86e0*/  @!P0 BRA `(.L_x_102) ;  /* 0xfffffffc00f08947 */ /* 0x008fea000383ffff */
[----:B------:R-:W-:Y:S05]  /*86f0*/  BRA `(.L_x_101) ;  /* 0xffffffe400207947 */ /* 0x000fea000383ffff */
.L_x_113:
[----:B-1----:R1:W2:Y:S02]  /*8700*/  SYNCS.PHASECHK.TRANS64.TRYWAIT P0, [R2+URZ+0x30], R73 ;  /* 0x00003049020075a7 */ /* 0x0022a400080011ff */
[----:B--2---:R-:W-:Y:S05]  /*8710*/  @!P0 NANOSLEEP.SYNCS 0x989680 ;  /* 0x009896800000895d */ /* 0x004fea0003900000 */
[----:B------:R-:W2:Y:S02]  /*8720*/  @!P0 SYNCS.PHASECHK.TRANS64 P0, [R2+URZ+0x30], R73 ;  /* 0x00003049020085a7 */ /* 0x000ea400080010ff */
[----:B--2---:R-:W-:Y:S05]  /*8730*/  @!P0 BRA `(.L_x_113) ;  /* 0xfffffffc00f08947 */ /* 0x004fea000383ffff */
[----:B------:R-:W-:Y:S05]  /*8740*/  BRA `(.L_x_112) ;  /* 0xffffffe800ec7947 */ /* 0x000fea000383ffff */
        .weak           $__internal_0_$__cuda_sm10x_tcgen05_guardrail_trap_col_being_dealloced_not_returned_by_alloc
        .type           $__internal_0_$__cuda_sm10x_tcgen05_guardrail_trap_col_being_dealloced_not_returned_by_alloc,@function
        .size           $__internal_0_$__cuda_sm10x_tcgen05_guardrail_trap_col_being_dealloced_not_returned_by_alloc,($__internal_1_$__cuda_sm10x_tcgen05_guardrail_trap_phase_invalid_during_alloc - $__internal_0_$__cuda_sm10x_tcgen05_guardrail_trap_col_being_dealloced_not_returned_by_alloc)
$__internal_0_$__cuda_sm10x_tcgen05_guardrail_trap_col_being_dealloced_not_returned_by_alloc:
[----:B------:R-:W-:Y:S05]  /*8750*/  BPT.TRAP 0x1 ;  /* 0x000000040000795c */ /* 0x000fea0000300000 */
[----:B------:R-:W-:-:S04]  /*8760*/  HFMA2 R3, -RZ, RZ, 0, 0 ;  /* 0x00000000ff037431 */ /* 0x000fc800000001ff */
[----:B------:R-:W-:Y:S05]  /*8770*/  RET.REL.NODEC R2 `(_ZN7cutlass13device_kernelINS_4gemm6kernel13GemmUniversalIN4cute5tupleIJiiiiEEENS1_10collective13CollectiveMmaINS1_35MainloopSm100TmaUmmaWarpSpecializedILi3ELi2ELi4ENS5_IJNS4_1CILi4EEENSA_ILi1EEESC_EEEEENS5_IJNSA_ILi64EEESF_NSA_ILi128EEEEEEfNS5_IJlSC_lEEEfSI_NS4_8TiledMMAINS4_8MMA_AtomIJNS4_17SM100_MMA_TF32_SSINS_10tfloat32_tESM_fLi64ELi64ELNS4_4UMMA5MajorE0ELSO_0ELNSN_7ScaleInE0ELSP_0EEEEEENS4_6LayoutINS5_IJSC_SC_SC_EEENS5_IJNSA_ILi0EEESU_SU_EEEEENS5_IJNS4_10UnderscoreESX_SX_EEEEENS4_13SM90_TMA_LOADENS4_14ComposedLayoutINS4_7SwizzleILi3ELi4ELi3EEENS4_18smem_ptr_flag_bitsILi32EEENSS_INS5_IJNSA_ILi8EEENSA_ILi32EEEEEENS5_IJS17_SC_EEEEEEEvNS4_8identityENS4_23SM90_TMA_LOAD_MULTICASTES1B_vS1C_EENS_8epilogue10collective18CollectiveEpilogueINS1F_23Sm100TmaWarpSpecializedILi3ELi2ELi16ELb1ELb0EEEJSH_NS5_IJNSS_ISF_SC_EENSS_IS17_SC_EEEEEfSI_fSI_NS1F_6fusion15FusionCallbacksIS1J_NS1N_17LinearCombinationIffffLNS_15FloatRoundStyleE2EEESH_S1M_JEEENS4_5SM1004TMEM4LOAD26SM100_TMEM_LOAD_16dp128b8xES10_S1B_NS4_17SM75_U32x4_LDSM_NENS4_14SM90_TMA_STOREES1B_NS4_17SM90_U32x4_STSM_NENS4_39AutoVectorizingCopyWithAssumedAlignmentILi128EEEEEEvvEEEEvNT_6ParamsE) ;  /* 0xffffff7802207950 */ /* 0x000fea0003c3ffff */
        .weak           $__internal_1_$__cuda_sm10x_tcgen05_guardrail_trap_phase_invalid_during_alloc
        .type           $__internal_1_$__cuda_sm10x_tcgen05_guardrail_trap_phase_invalid_during_alloc,@function
        .size           $__internal_1_$__cuda_sm10x_tcgen05_guardrail_trap_phase_invalid_during_alloc,($__internal_2_$__cuda_sm10x_tcgen05_guardrail_trap_unallocated_columns_being_dealloced - $__internal_1_$__cuda_sm10x_tcgen05_guardrail_trap_phase_invalid_during_alloc)
$__internal_1_$__cuda_sm10x_tcgen05_guardrail_trap_phase_invalid_during_alloc:
[----:B------:R-:W-:Y:S05]  /*8780*/  BPT.TRAP 0x1 ;  /* 0x000000040000795c */ /* 0x000fea0000300000 */
[----:B------:R-:W-:-:S04]  /*8790*/  MOV R5, 0x0 ;  /* 0x0000000000057802 */ /* 0x000fc80000000f00 */
[----:B------:R-:W-:Y:S05]  /*87a0*/  RET.REL.NODEC R4 `(_ZN7cutlass13device_kernelINS_4gemm6kernel13GemmUniversalIN4cute5tupleIJiiiiEEENS1_10collective13CollectiveMmaINS1_35MainloopSm100TmaUmmaWarpSpecializedILi3ELi2ELi4ENS5_IJNS4_1CILi4EEENSA_ILi1EEESC_EEEEENS5_IJNSA_ILi64EEESF_NSA_ILi128EEEEEEfNS5_IJlSC_lEEEfSI_NS4_8TiledMMAINS4_8MMA_AtomIJNS4_17SM100_MMA_TF32_SSINS_10tfloat32_tESM_fLi64ELi64ELNS4_4UMMA5MajorE0ELSO_0ELNSN_7ScaleInE0ELSP_0EEEEEENS4_6LayoutINS5_IJSC_SC_SC_EEENS5_IJNSA_ILi0EEESU_SU_EEEEENS5_IJNS4_10UnderscoreESX_SX_EEEEENS4_13SM90_TMA_LOADENS4_14ComposedLayoutINS4_7SwizzleILi3ELi4ELi3EEENS4_18smem_ptr_flag_bitsILi32EEENSS_INS5_IJNSA_ILi8EEENSA_ILi32EEEEEENS5_IJS17_SC_EEEEEEEvNS4_8identityENS4_23SM90_TMA_LOAD_MULTICASTES1B_vS1C_EENS_8epilogue10collective18CollectiveEpilogueINS1F_23Sm100TmaWarpSpecializedILi3ELi2ELi16ELb1ELb0EEEJSH_NS5_IJNSS_ISF_SC_EENSS_IS17_SC_EEEEEfSI_fSI_NS1F_6fusion15FusionCallbacksIS1J_NS1N_17LinearCombinationIffffLNS_15FloatRoundStyleE2EEESH_S1M_JEEENS4_5SM1004TMEM4LOAD26SM100_TMEM_LOAD_16dp128b8xES10_S1B_NS4_17SM75_U32x4_LDSM_NENS4_14SM90_TMA_STOREES1B_NS4_17SM90_U32x4_STSM_NENS4_39AutoVectorizingCopyWithAssumedAlignmentILi128EEEEEEvvEEEEvNT_6ParamsE) ;  /* 0xffffff7804147950 */ /* 0x000fea0003c3ffff */
        .weak           $__internal_2_$__cuda_sm10x_tcgen05_guardrail_trap_unallocated_columns_being_dealloced
        .type           $__internal_2_$__cuda_sm10x_tcgen05_guardrail_trap_unallocated_columns_being_dealloced,@function
        .size           $__internal_2_$__cuda_sm10x_tcgen05_guardrail_trap_unallocated_columns_being_dealloced,(.L_x_162 - $__internal_2_$__cuda_sm10x_tcgen05_guardrail_trap_unallocated_columns_being_dealloced)
$__internal_2_$__cuda_sm10x_tcgen05_guardrail_trap_unallocated_columns_being_dealloced:
[----:B------:R-:W-:Y:S05]  /*87b0*/  BPT.TRAP 0x1 ;  /* 0x000000040000795c */ /* 0x000fea0000300000 */
[----:B------:R-:W-:-:S04]  /*87c0*/  HFMA2 R3, -RZ, RZ, 0, 0 ;  /* 0x00000000ff037431 */ /* 0x000fc800000001ff */
[----:B------:R-:W-:Y:S05]  /*87d0*/  RET.REL.NODEC R2 `(_ZN7cutlass13device_kernelINS_4gemm6kernel13GemmUniversalIN4cute5tupleIJiiiiEEENS1_10collective13CollectiveMmaINS1_35MainloopSm100TmaUmmaWarpSpecializedILi3ELi2ELi4ENS5_IJNS4_1CILi4EEENSA_ILi1EEESC_EEEEENS5_IJNSA_ILi64EEESF_NSA_ILi128EEEEEEfNS5_IJlSC_lEEEfSI_NS4_8TiledMMAINS4_8MMA_AtomIJNS4_17SM100_MMA_TF32_SSINS_10tfloat32_tESM_fLi64ELi64ELNS4_4UMMA5MajorE0ELSO_0ELNSN_7ScaleInE0ELSP_0EEEEEENS4_6LayoutINS5_IJSC_SC_SC_EEENS5_IJNSA_ILi0EEESU_SU_EEEEENS5_IJNS4_10UnderscoreESX_SX_EEEEENS4_13SM90_TMA_LOADENS4_14ComposedLayoutINS4_7SwizzleILi3ELi4ELi3EEENS4_18smem_ptr_flag_bitsILi32EEENSS_INS5_IJNSA_ILi8EEENSA_ILi32EEEEEENS5_IJS17_SC_EEEEEEEvNS4_8identityENS4_23SM90_TMA_LOAD_MULTICASTES1B_vS1C_EENS_8epilogue10collective18CollectiveEpilogueINS1F_23Sm100TmaWarpSpecializedILi3ELi2ELi16ELb1ELb0EEEJSH_NS5_IJNSS_ISF_SC_EENSS_IS17_SC_EEEEEfSI_fSI_NS1F_6fusion15FusionCallbacksIS1J_NS1N_17LinearCombinationIffffLNS_15FloatRoundStyleE2EEESH_S1M_JEEENS4_5SM1004TMEM4LOAD26SM100_TMEM_LOAD_16dp128b8xES10_S1B_NS4_17SM75_U32x4_LDSM_NENS4_14SM90_TMA_STOREES1B_NS4_17SM90_U32x4_STSM_NENS4_39AutoVectorizingCopyWithAssumedAlignmentILi128EEEEEEvvEEEEvNT_6ParamsE) ;  /* 0xffffff7802087950 */ /* 0x000fea0003c3ffff */
.L_x_161:
[----:B------:R-:W-:-:S00]  /*87e0*/  BRA `(.L_x_161) ;  /* 0xfffffffc00fc7947 */ /* 0x000fc0000383ffff */
[----:B------:R-:W-:-:S00]  /*87f0*/  NOP ;  /* 0x0000000000007918 */ /* 0x000fc00000000000 */
        /* <DEDUP_REMOVED lines=8> */
.L_x_162:


//--------------------- .nv.global.init           --------------------------
	.section	.nv.global.init,"aw",@progbits
.nv.global.init:
	.type		$str$27,@object
	.size		$str$27,($str$28 - $str$27)
$str$27:
        /*0000*/ 	.byte	0x28, 0x61, 0x64, 0x64, 0x72, 0x65, 0x73, 0x73, 0x20, 0x26, 0x20, 0x6d, 0x61, 0x73, 0x6b, 0x29
        /*0010*/ 	.byte	0x20, 0x3d, 0x3d, 0x20, 0x30, 0x00
	.type		$str$28,@object
	.size		$str$28,($str$26 - $str$28)
$str$28:
        /*0016*/ 	.byte	0x2f, 0x74, 0x6d, 0x70, 0x2f, 0x63, 0x75, 0x74, 0x6c, 0x61, 0x73, 0x73, 0x5f, 0x73, 0x77, 0x65
        /*0026*/ 	.byte	0x65, 0x70, 0x5f, 0x73, 0x72, 0x63, 0x2f, 0x69, 0x6e, 0x63, 0x6c, 0x75, 0x64, 0x65, 0x2f, 0x63
        /*0036*/ 	.byte	0x75, 0x74, 0x65, 0x2f, 0x70, 0x6f, 0x69, 0x6e, 0x74, 0x65, 0x72, 0x5f, 0x66, 0x6c, 0x61, 0x67
        /*0046*/ 	.byte	0x67, 0x65, 0x64, 0x2e, 0x68, 0x70, 0x70, 0x00
	.type		$str$26,@object
	.size		$str$26,($str$25 - $str$26)
$str$26:
        /*004e*/ 	.byte	0x2f, 0x74, 0x6d, 0x70, 0x2f, 0x63, 0x75, 0x74, 0x6c, 0x61, 0x73, 0x73, 0x5f, 0x73, 0x77, 0x65
        /*005e*/ 	.byte	0x65, 0x70, 0x5f, 0x73, 0x72, 0x63, 0x2f, 0x69, 0x6e, 0x63, 0x6c, 0x75, 0x64, 0x65, 0x2f, 0x63
        /*006e*/ 	.byte	0x75, 0x74, 0x65, 0x2f, 0x61, 0x74, 0x6f, 0x6d, 0x2f, 0x63, 0x6f, 0x70, 0x79, 0x5f, 0x74, 0x72
        /*007e*/ 	.byte	0x61, 0x69, 0x74, 0x73, 0x5f, 0x73, 0x6d, 0x31, 0x30, 0x30, 0x2e, 0x68, 0x70, 0x70, 0x00
	.type		$str$25,@object
	.size		$str$25,(__unnamed_1 - $str$25)
$str$25:
        /*008d*/ 	.byte	0x28, 0x28, 0x75, 0x69, 0x6e, 0x74, 0x33, 0x32, 0x5f, 0x74, 0x28, 0x74, 0x68, 0x72, 0x65, 0x61
        /*009d*/ 	.byte	0x64, 0x49, 0x64, 0x78, 0x2e, 0x78, 0x29, 0x20, 0x2f, 0x20, 0x33, 0x32, 0x29, 0x20, 0x25, 0x20
        /*00ad*/ 	.byte	0x34, 0x29, 0x20, 0x3d, 0x3d, 0x20, 0x28, 0x28, 0x28, 0x74, 0x6d, 0x65, 0x6d, 0x5f, 0x61, 0x64
        /*00bd*/ 	.byte	0x64, 0x72, 0x20, 0x3e, 0x3e, 0x20, 0x31, 0x36, 0x29, 0x20, 0x2f, 0x20, 0x33, 0x32, 0x29, 0x20
        /*00cd*/ 	.byte	0x25, 0x20, 0x34, 0x29, 0x00
	.type		__unnamed_1,@object
	.size		__unnamed_1,(__unnamed_2 - __unnamed_1)
__unnamed_1:
        /*00d2*/ 	.byte	0x61, 0x75, 0x74, 0x6f, 0x20, 0x63, 0x75, 0x74, 0x65, 0x3a, 0x3a, 0x61, 0x73, 0x5f, 0x70, 0x6f
        /* <DEDUP_REMOVED lines=23> */
        /*0252*/ 	.byte	0x3c, 0x32, 0x30, 0x34, 0x38, 0x3e, 0x3e, 0x3e, 0x3e, 0x5d, 0x00
	.type		__unnamed_2,@object
	.size		__unnamed_2,(.L_2 - __unnamed_2)
__unnamed_2:
        /* <DEDUP_REMOVED lines=45> */
        /*052d*/ 	.byte	0x3e, 0x3e, 0x3e, 0x5d, 0x00
.L_2:


//--------------------- .nv.shared._ZN7cutlass13device_kernelINS_4gemm6kernel13GemmUniversalIN4cute5tupleIJiiiiEEENS1_10collective13CollectiveMmaINS1_35MainloopSm100TmaUmmaWarpSpecializedILi3ELi2ELi4ENS5_IJNS4_1CILi4EEENSA_ILi1EEESC_EEEEENS5_IJNSA_ILi64EEESF_NSA_ILi128EEEEEEfNS5_IJlSC_lEEEfSI_NS4_8TiledMMAINS4_8MMA_AtomIJNS4_17SM100_MMA_TF32_SSINS_10tfloat32_tESM_fLi64ELi64ELNS4_4UMMA5MajorE0ELSO_0ELNSN_7ScaleInE0ELSP_0EEEEEENS4_6LayoutINS5_IJSC_SC_SC_EEENS5_IJNSA_ILi0EEESU_SU_EEEEENS5_IJNS4_10UnderscoreESX_SX_EEEEENS4_13SM90_TMA_LOADENS4_14ComposedLayoutINS4_7SwizzleILi3ELi4ELi3EEENS4_18smem_ptr_flag_bitsILi32EEENSS_INS5_IJNSA_ILi8EEENSA_ILi32EEEEEENS5_IJS17_SC_EEEEEEEvNS4_8identityENS4_23SM90_TMA_LOAD_MULTICASTES1B_vS1C_EENS_8epilogue10collective18CollectiveEpilogueINS1F_23Sm100TmaWarpSpecializedILi3ELi2ELi16ELb1ELb0EEEJSH_NS5_IJNSS_ISF_SC_EENSS_IS17_SC_EEEEEfSI_fSI_NS1F_6fusion15FusionCallbacksIS1J_NS1N_17LinearCombinationIffffLNS_15FloatRoundStyleE2EEESH_S1M_JEEENS4_5SM1004TMEM4LOAD26SM100_TMEM_LOAD_16dp128b8xES10_S1B_NS4_17SM75_U32x4_LDSM_NENS4_14SM90_TMA_STOREES1B_NS4_17SM90_U32x4_STSM_NENS4_39AutoVectorizingCopyWithAssumedAlignmentILi128EEEEEEvvEEEEvNT_6ParamsE --------------------------
	.section	.nv.shared._ZN7cutlass13device_kernelINS_4gemm6kernel13GemmUniversalIN4cute5tupleIJiiiiEEENS1_10collective13CollectiveMmaINS1_35MainloopSm100TmaUmmaWarpSpecializedILi3ELi2ELi4ENS5_IJNS4_1CILi4EEENSA_ILi1EEESC_EEEEENS5_IJNSA_ILi64EEESF_NSA_ILi128EEEEEEfNS5_IJlSC_lEEEfSI_NS4_8TiledMMAINS4_8MMA_AtomIJNS4_17SM100_MMA_TF32_SSINS_10tfloat32_tESM_fLi64ELi64ELNS4_4UMMA5MajorE0ELSO_0ELNSN_7ScaleInE0ELSP_0EEEEEENS4_6LayoutINS5_IJSC_SC_SC_EEENS5_IJNSA_ILi0EEESU_SU_EEEEENS5_IJNS4_10UnderscoreESX_SX_EEEEENS4_13SM90_TMA_LOADENS4_14ComposedLayoutINS4_7SwizzleILi3ELi4ELi3EEENS4_18smem_ptr_flag_bitsILi32EEENSS_INS5_IJNSA_ILi8EEENSA_ILi32EEEEEENS5_IJS17_SC_EEEEEEEvNS4_8identityENS4_23SM90_TMA_LOAD_MULTICASTES1B_vS1C_EENS_8epilogue10collective18CollectiveEpilogueINS1F_23Sm100TmaWarpSpecializedILi3ELi2ELi16ELb1ELb0EEEJSH_NS5_IJNSS_ISF_SC_EENSS_IS17_SC_EEEEEfSI_fSI_NS1F_6fusion15FusionCallbacksIS1J_NS1N_17LinearCombinationIffffLNS_15FloatRoundStyleE2EEESH_S1M_JEEENS4_5SM1004TMEM4LOAD26SM100_TMEM_LOAD_16dp128b8xES10_S1B_NS4_17SM75_U32x4_LDSM_NENS4_14SM90_TMA_STOREES1B_NS4_17SM90_U32x4_STSM_NENS4_39AutoVectorizingCopyWithAssumedAlignmentILi128EEEEEEvvEEEEvNT_6ParamsE,"aw",@nobits
	.sectionflags	@""
	.align	16
	.zero		1024


//--------------------- .nv.shared.reserved.0     --------------------------
	.section	.nv.shared.reserved.0,"aw",@nobits
	.weak		__nv_reservedSMEM_offset_0_alias
	.size		__nv_reservedSMEM_offset_0_alias, 0, 64
	.other		__nv_reservedSMEM_offset_0_alias,@"STO_CUDA_RESERVED_SHARED STV_DEFAULT"
__nv_reservedSMEM_offset_0_alias:
	.zero		0
.nv.shared.reserved.0:
	.zero		64
	.weak		__nv_reservedSMEM_tcgen05_partition
	.type		__nv_reservedSMEM_tcgen05_partition,@object
	.size		__nv_reservedSMEM_tcgen05_partition,(.L_0 - __nv_reservedSMEM_tcgen05_partition)
__nv_reservedSMEM_tcgen05_partition:
	.zero		32
.L_0:


//--------------------- .nv.global                --------------------------
	.section	.nv.global,"aw",@nobits
.nv.global:
	.type		_ZN40_INTERNAL_aefe9f49_4_k_cu_5558f28e_277064cute1_E,@object
	.size		_ZN40_INTERNAL_aefe9f49_4_k_cu_5558f28e_277064cute1_E,(_ZN40_INTERNAL_aefe9f49_4_k_cu_5558f28e_277064cuda3std3__45__cpo6cbeginE - _ZN40_INTERNAL_aefe9f49_4_k_cu_5558f28e_277064cute1_E)
_ZN40_INTERNAL_aefe9f49_4_k_cu_5558f28e_277064cute1_E:
	.zero		1
	.type		_ZN40_INTERNAL_aefe9f49_4_k_cu_5558f28e_277064cuda3std3__45__cpo6cbeginE,@object
	.size		_ZN40_INTERNAL_aefe9f49_4_k_cu_5558f28e_277064cuda3std3__45__cpo6cbeginE,(_ZN40_INTERNAL_aefe9f49_4_k_cu_5558f28e_277064cuda3std3__48in_placeE - _ZN40_INTERNAL_aefe9f49_4_k_cu_5558f28e_277064cuda3std3__45__cpo6cbeginE)
_ZN40_INTERNAL_aefe9f49_4_k_cu_5558f28e_277064cuda3std3__45__cpo6cbeginE:
	.zero		1
	.type		_ZN40_INTERNAL_aefe9f49_4_k_cu_5558f28e_277064cuda3std3__48in_placeE,@object
	.size		_ZN40_INTERNAL_aefe9f49_4_k_cu_5558f28e_277064cuda3std3__48in_placeE,(_ZN40_INTERNAL_aefe9f49_4_k_cu_5558f28e_277064cuda3std6ranges3__45__cpo9iter_moveE - _ZN40_INTERNAL_aefe9f49_4_k_cu_5558f28e_277064cuda3std3__48in_placeE)
_ZN40_INTERNAL_aefe9f49_4_k_cu_5558f28e_277064cuda3std3__48in_placeE:
	.zero		1
	.type		_ZN40_INTERNAL_aefe9f49_4_k_cu_5558f28e_277064cuda3std6ranges3__45__cpo9iter_moveE,@object
	.size		_ZN40_INTERNAL_aefe9f49_4_k_cu_5558f28e_277064cuda3std6ranges3__45__cpo9iter_moveE,(_ZN40_INTERNAL_aefe9f49_4_k_cu_5558f28e_277064cuda3std3__45__cpo5beginE - _ZN40_INTERNAL_aefe9f49_4_k_cu_5558f28e_277064cuda3std6ranges3__45__cpo9iter_moveE)
_ZN40_INTERNAL_aefe9f49_4_k_cu_5558f28e_277064cuda3std6ranges3__45__cpo9iter_moveE:
	.zero		1
	.type		_ZN40_INTERNAL_aefe9f49_4_k_cu_5558f28e_277064cuda3std3__45__cpo5beginE,@object
	.size		_ZN40_INTERNAL_aefe9f49_4_k_cu_5558f28e_277064cuda3std3__45__cpo5beginE,(_ZN40_INTERNAL_aefe9f49_4_k_cu_5558f28e_277064cuda3std3__442_GLOBAL__N__aefe9f49_4_k_cu_5558f28e_277066ignoreE - _ZN40_INTERNAL_aefe9f49_4_k_cu_5558f28e_277064cuda3std3__45__cpo5beginE)
_ZN40_INTERNAL_aefe9f49_4_k_cu_5558f28e_277064cuda3std3__45__cpo5beginE:
	.zero		1
	.type		_ZN40_INTERNAL_aefe9f49_4_k_cu_5558f28e_277064cuda3std3__442_GLOBAL__N__aefe9f49_4_k_cu_5558f28e_277066ignoreE,@object
	.size		_ZN40_INTERNAL_aefe9f49_4_k_cu_5558f28e_277064cuda3std3__442_GLOBAL__N__aefe9f49_4_k_cu_5558f28e_277066ignoreE,(_ZN40_INTERNAL_aefe9f49_4_k_cu_5558f28e_277064cute7productE - _ZN40_INTERNAL_aefe9f49_4_k_cu_5558f28e_277064cuda3std3__442_GLOBAL__N__aefe9f49_4_k_cu_5558f28e_277066ignoreE)
_ZN40_INTERNAL_aefe9f49_4_k_cu_5558f28e_277064cuda3std3__442_GLOBAL__N__aefe9f49_4_k_cu_5558f28e_277066ignoreE:
	.zero		1
	.type		_ZN40_INTERNAL_aefe9f49_4_k_cu_5558f28e_277064cute7productE,@object
	.size		_ZN40_INTERNAL_aefe9f49_4_k_cu_5558f28e_277064cute7productE,(_ZN40_INTERNAL_aefe9f49_4_k_cu_5558f28e_277064cuda3std3__45__cpo3endE - _ZN40_INTERNAL_aefe9f49_4_k_cu_5558f28e_277064cute7productE)
_ZN40_INTERNAL_aefe9f49_4_k_cu_5558f28e_277064cute7productE:
	.zero		1
	.type		_ZN40_INTERNAL_aefe9f49_4_k_cu_5558f28e_277064cuda3std3__45__cpo3endE,@object
	.size		_ZN40_INTERNAL_aefe9f49_4_k_cu_5558f28e_277064cuda3std3__45__cpo3endE,(_ZN40_INTERNAL_aefe9f49_4_k_cu_5558f28e_277064cuda3std3__419piecewise_constructE - _ZN40_INTERNAL_aefe9f49_4_k_cu_5558f28e_277064cuda3std3__45__cpo3endE)
_ZN40_INTERNAL_aefe9f49_4_k_cu_5558f28e_277064cuda3std3__45__cpo3endE:
	.zero		1
	.type		_ZN40_INTERNAL_aefe9f49_4_k_cu_5558f28e_277064cuda3std3__419piecewise_constructE,@object
	.size		_ZN40_INTERNAL_aefe9f49_4_k_cu_5558f28e_277064cuda3std3__419piecewise_constructE,(_ZN40_INTERNAL_aefe9f49_4_k_cu_5558f28e_277064cuda3std3__45__cpo4cendE - _ZN40_INTERNAL_aefe9f49_4_k_cu_5558f28e_277064cuda3std3__419piecewise_constructE)
_ZN40_INTERNAL_aefe9f49_4_k_cu_5558f28e_277064cuda3std3__419piecewise_constructE:
	.zero		1
	.type		_ZN40_INTERNAL_aefe9f49_4_k_cu_5558f28e_277064cuda3std3__45__cpo4cendE,@object
	.size		_ZN40_INTERNAL_aefe9f49_4_k_cu_5558f28e_277064cuda3std3__45__cpo4cendE,(_ZN40_INTERNAL_aefe9f49_4_k_cu_5558f28e_277064cuda3std6ranges3__45__cpo4swapE - _ZN40_INTERNAL_aefe9f49_4_k_cu_5558f28e_277064cuda3std3__45__cpo4cendE)
_ZN40_INTERNAL_aefe9f49_4_k_cu_5558f28e_277064cuda3std3__45__cpo4cendE:
	.zero		1
	.type		_ZN40_INTERNAL_aefe9f49_4_k_cu_5558f28e_277064cuda3std6ranges3__45__cpo4swapE,@object
	.size		_ZN40_INTERNAL_aefe9f49_4_k_cu_5558f28e_277064cuda3std6ranges3__45__cpo4swapE,(.L_10 - _ZN40_INTERNAL_aefe9f49_4_k_cu_5558f28e_277064cuda3std6ranges3__45__cpo4swapE)
_ZN40_INTERNAL_aefe9f49_4_k_cu_5558f28e_277064cuda3std6ranges3__45__cpo4swapE:
	.zero		1
.L_10:


//--------------------- .nv.constant0._ZN7cutlass13device_kernelINS_4gemm6kernel13GemmUniversalIN4cute5tupleIJiiiiEEENS1_10collective13CollectiveMmaINS1_35MainloopSm100TmaUmmaWarpSpecializedILi3ELi2ELi4ENS5_IJNS4_1CILi4EEENSA_ILi1EEESC_EEEEENS5_IJNSA_ILi64EEESF_NSA_ILi128EEEEEEfNS5_IJlSC_lEEEfSI_NS4_8TiledMMAINS4_8MMA_AtomIJNS4_17SM100_MMA_TF32_SSINS_10tfloat32_tESM_fLi64ELi64ELNS4_4UMMA5MajorE0ELSO_0ELNSN_7ScaleInE0ELSP_0EEEEEENS4_6LayoutINS5_IJSC_SC_SC_EEENS5_IJNSA_ILi0EEESU_SU_EEEEENS5_IJNS4_10UnderscoreESX_SX_EEEEENS4_13SM90_TMA_LOADENS4_14ComposedLayoutINS4_7SwizzleILi3ELi4ELi3EEENS4_18smem_ptr_flag_bitsILi32EEENSS_INS5_IJNSA_ILi8EEENSA_ILi32EEEEEENS5_IJS17_SC_EEEEEEEvNS4_8identityENS4_23SM90_TMA_LOAD_MULTICASTES1B_vS1C_EENS_8epilogue10collective18CollectiveEpilogueINS1F_23Sm100TmaWarpSpecializedILi3ELi2ELi16ELb1ELb0EEEJSH_NS5_IJNSS_ISF_SC_EENSS_IS17_SC_EEEEEfSI_fSI_NS1F_6fusion15FusionCallbacksIS1J_NS1N_17LinearCombinationIffffLNS_15FloatRoundStyleE2EEESH_S1M_JEEENS4_5SM1004TMEM4LOAD26SM100_TMEM_LOAD_16dp128b8xES10_S1B_NS4_17SM75_U32x4_LDSM_NENS4_14SM90_TMA_STOREES1B_NS4_17SM90_U32x4_STSM_NENS4_39AutoVectorizingCopyWithAssumedAlignmentILi128EEEEEEvvEEEEvNT_6ParamsE --------------------------
	.section	.nv.constant0._ZN7cutlass13device_kernelINS_4gemm6kernel13GemmUniversalIN4cute5tupleIJiiiiEEENS1_10collective13CollectiveMmaINS1_35MainloopSm100TmaUmmaWarpSpecializedILi3ELi2ELi4ENS5_IJNS4_1CILi4EEENSA_ILi1EEESC_EEEEENS5_IJNSA_ILi64EEESF_NSA_ILi128EEEEEEfNS5_IJlSC_lEEEfSI_NS4_8TiledMMAINS4_8MMA_AtomIJNS4_17SM100_MMA_TF32_SSINS_10tfloat32_tESM_fLi64ELi64ELNS4_4UMMA5MajorE0ELSO_0ELNSN_7ScaleInE0ELSP_0EEEEEENS4_6LayoutINS5_IJSC_SC_SC_EEENS5_IJNSA_ILi0EEESU_SU_EEEEENS5_IJNS4_10UnderscoreESX_SX_EEEEENS4_13SM90_TMA_LOADENS4_14ComposedLayoutINS4_7SwizzleILi3ELi4ELi3EEENS4_18smem_ptr_flag_bitsILi32EEENSS_INS5_IJNSA_ILi8EEENSA_ILi32EEEEEENS5_IJS17_SC_EEEEEEEvNS4_8identityENS4_23SM90_TMA_LOAD_MULTICASTES1B_vS1C_EENS_8epilogue10collective18CollectiveEpilogueINS1F_23Sm100TmaWarpSpecializedILi3ELi2ELi16ELb1ELb0EEEJSH_NS5_IJNSS_ISF_SC_EENSS_IS17_SC_EEEEEfSI_fSI_NS1F_6fusion15FusionCallbacksIS1J_NS1N_17LinearCombinationIffffLNS_15FloatRoundStyleE2EEESH_S1M_JEEENS4_5SM1004TMEM4LOAD26SM100_TMEM_LOAD_16dp128b8xES10_S1B_NS4_17SM75_U32x4_LDSM_NENS4_14SM90_TMA_STOREES1B_NS4_17SM90_U32x4_STSM_NENS4_39AutoVectorizingCopyWithAssumedAlignmentILi128EEEEEEvvEEEEvNT_6ParamsE,"a",@progbits
	.sectionflags	@""
	.align	4
.nv.constant0._ZN7cutlass13device_kernelINS_4gemm6kernel13GemmUniversalIN4cute5tupleIJiiiiEEENS1_10collective13CollectiveMmaINS1_35MainloopSm100TmaUmmaWarpSpecializedILi3ELi2ELi4ENS5_IJNS4_1CILi4EEENSA_ILi1EEESC_EEEEENS5_IJNSA_ILi64EEESF_NSA_ILi128EEEEEEfNS5_IJlSC_lEEEfSI_NS4_8TiledMMAINS4_8MMA_AtomIJNS4_17SM100_MMA_TF32_SSINS_10tfloat32_tESM_fLi64ELi64ELNS4_4UMMA5MajorE0ELSO_0ELNSN_7ScaleInE0ELSP_0EEEEEENS4_6LayoutINS5_IJSC_SC_SC_EEENS5_IJNSA_ILi0EEESU_SU_EEEEENS5_IJNS4_10UnderscoreESX_SX_EEEEENS4_13SM90_TMA_LOADENS4_14ComposedLayoutINS4_7SwizzleILi3ELi4ELi3EEENS4_18smem_ptr_flag_bitsILi32EEENSS_INS5_IJNSA_ILi8EEENSA_ILi32EEEEEENS5_IJS17_SC_EEEEEEEvNS4_8identityENS4_23SM90_TMA_LOAD_MULTICASTES1B_vS1C_EENS_8epilogue10collective18CollectiveEpilogueINS1F_23Sm100TmaWarpSpecializedILi3ELi2ELi16ELb1ELb0EEEJSH_NS5_IJNSS_ISF_SC_EENSS_IS17_SC_EEEEEfSI_fSI_NS1F_6fusion15FusionCallbacksIS1J_NS1N_17LinearCombinationIffffLNS_15FloatRoundStyleE2EEESH_S1M_JEEENS4_5SM1004TMEM4LOAD26SM100_TMEM_LOAD_16dp128b8xES10_S1B_NS4_17SM75_U32x4_LDSM_NENS4_14SM90_TMA_STOREES1B_NS4_17SM90_U32x4_STSM_NENS4_39AutoVectorizingCopyWithAssumedAlignmentILi128EEEEEEvvEEEEvNT_6ParamsE:
	.zero		2944


//--------------------- SYMBOLS --------------------------

	.type		.nv.reservedSmem.offset0,@object
	.size		.nv.reservedSmem.offset0,0x4
	.type		.nv.reservedSmem.cap,@object
	.size		.nv.reservedSmem.cap,0x4
	.type		__assertfail,@function
